//
// Generated by NVIDIA NVVM Compiler
//
// Compiler Build ID: CL-36424714
// Cuda compilation tools, release 13.0, V13.0.88
// Based on NVVM 20.0.0
//

.version 9.0
.target sm_100
.address_size 64

	// .globl	_Z19PrimeraVersioKernelPfS_S_ii

.visible .entry _Z19PrimeraVersioKernelPfS_S_ii(
	.param .u64 .ptr .align 1 _Z19PrimeraVersioKernelPfS_S_ii_param_0,
	.param .u64 .ptr .align 1 _Z19PrimeraVersioKernelPfS_S_ii_param_1,
	.param .u64 .ptr .align 1 _Z19PrimeraVersioKernelPfS_S_ii_param_2,
	.param .u32 _Z19PrimeraVersioKernelPfS_S_ii_param_3,
	.param .u32 _Z19PrimeraVersioKernelPfS_S_ii_param_4
)
{
	.reg .pred 	%p<12>;
	.reg .b32 	%r<38>;
	.reg .b32 	%f<106>;
	.reg .b64 	%rd<75>;

	ld.param.u64 	%rd8, [_Z19PrimeraVersioKernelPfS_S_ii_param_0];
	ld.param.u64 	%rd7, [_Z19PrimeraVersioKernelPfS_S_ii_param_1];
	ld.param.u64 	%rd9, [_Z19PrimeraVersioKernelPfS_S_ii_param_2];
	ld.param.u32 	%r18, [_Z19PrimeraVersioKernelPfS_S_ii_param_3];
	ld.param.u32 	%r19, [_Z19PrimeraVersioKernelPfS_S_ii_param_4];
	cvta.to.global.u64 	%rd1, %rd9;
	cvta.to.global.u64 	%rd2, %rd8;
	mov.u32 	%r20, %ctaid.x;
	mov.u32 	%r21, %ntid.x;
	mov.u32 	%r22, %tid.x;
	mad.lo.s32 	%r1, %r20, %r21, %r22;
	setp.ge.s32 	%p1, %r1, %r19;
	setp.lt.s32 	%p2, %r18, 1;
	or.pred  	%p3, %p1, %p2;
	@%p3 bra 	$L__BB0_12;
	cvta.to.global.u64 	%rd10, %rd7;
	mul.wide.s32 	%rd11, %r1, 4;
	add.s64 	%rd3, %rd10, %rd11;
	and.b32  	%r2, %r18, 7;
	setp.lt.u32 	%p4, %r18, 8;
	mov.b32 	%r36, 0;
	@%p4 bra 	$L__BB0_4;
	and.b32  	%r36, %r18, 2147483640;
	neg.s32 	%r34, %r36;
	shl.b32 	%r5, %r19, 3;
	add.s64 	%rd74, %rd1, 16;
	mov.b32 	%r32, 0;
	mul.wide.s32 	%rd17, %r19, 4;
	mov.u32 	%r33, %r1;
$L__BB0_3:
	.pragma "nounroll";
	mul.wide.s32 	%rd12, %r33, 4;
	add.s64 	%rd13, %rd2, %rd12;
	ld.global.f32 	%f1, [%rd13];
	ld.global.f32 	%f2, [%rd74+-16];
	mul.wide.s32 	%rd14, %r32, 4;
	add.s64 	%rd15, %rd3, %rd14;
	ld.global.f32 	%f3, [%rd15];
	fma.rn.f32 	%f4, %f1, %f2, %f3;
	add.s64 	%rd16, %rd2, %rd14;
	ld.global.f32 	%f5, [%rd16];
	ld.global.f32 	%f6, [%rd3];
	fma.rn.f32 	%f7, %f5, %f6, %f4;
	st.global.f32 	[%rd13], %f7;
	add.s64 	%rd18, %rd13, %rd17;
	ld.global.f32 	%f8, [%rd18];
	ld.global.f32 	%f9, [%rd74+-12];
	add.s64 	%rd19, %rd15, %rd17;
	ld.global.f32 	%f10, [%rd19];
	fma.rn.f32 	%f11, %f8, %f9, %f10;
	add.s64 	%rd20, %rd16, %rd17;
	ld.global.f32 	%f12, [%rd20];
	ld.global.f32 	%f13, [%rd3];
	fma.rn.f32 	%f14, %f12, %f13, %f11;
	st.global.f32 	[%rd18], %f14;
	add.s64 	%rd21, %rd18, %rd17;
	ld.global.f32 	%f15, [%rd21];
	ld.global.f32 	%f16, [%rd74+-8];
	add.s64 	%rd22, %rd19, %rd17;
	ld.global.f32 	%f17, [%rd22];
	fma.rn.f32 	%f18, %f15, %f16, %f17;
	add.s64 	%rd23, %rd20, %rd17;
	ld.global.f32 	%f19, [%rd23];
	ld.global.f32 	%f20, [%rd3];
	fma.rn.f32 	%f21, %f19, %f20, %f18;
	st.global.f32 	[%rd21], %f21;
	add.s64 	%rd24, %rd21, %rd17;
	ld.global.f32 	%f22, [%rd24];
	ld.global.f32 	%f23, [%rd74+-4];
	add.s64 	%rd25, %rd22, %rd17;
	ld.global.f32 	%f24, [%rd25];
	fma.rn.f32 	%f25, %f22, %f23, %f24;
	add.s64 	%rd26, %rd23, %rd17;
	ld.global.f32 	%f26, [%rd26];
	ld.global.f32 	%f27, [%rd3];
	fma.rn.f32 	%f28, %f26, %f27, %f25;
	st.global.f32 	[%rd24], %f28;
	add.s64 	%rd27, %rd24, %rd17;
	ld.global.f32 	%f29, [%rd27];
	ld.global.f32 	%f30, [%rd74];
	add.s64 	%rd28, %rd25, %rd17;
	ld.global.f32 	%f31, [%rd28];
	fma.rn.f32 	%f32, %f29, %f30, %f31;
	add.s64 	%rd29, %rd26, %rd17;
	ld.global.f32 	%f33, [%rd29];
	ld.global.f32 	%f34, [%rd3];
	fma.rn.f32 	%f35, %f33, %f34, %f32;
	st.global.f32 	[%rd27], %f35;
	add.s64 	%rd30, %rd27, %rd17;
	ld.global.f32 	%f36, [%rd30];
	ld.global.f32 	%f37, [%rd74+4];
	add.s64 	%rd31, %rd28, %rd17;
	ld.global.f32 	%f38, [%rd31];
	fma.rn.f32 	%f39, %f36, %f37, %f38;
	add.s64 	%rd32, %rd29, %rd17;
	ld.global.f32 	%f40, [%rd32];
	ld.global.f32 	%f41, [%rd3];
	fma.rn.f32 	%f42, %f40, %f41, %f39;
	st.global.f32 	[%rd30], %f42;
	add.s64 	%rd33, %rd30, %rd17;
	ld.global.f32 	%f43, [%rd33];
	ld.global.f32 	%f44, [%rd74+8];
	add.s64 	%rd34, %rd31, %rd17;
	ld.global.f32 	%f45, [%rd34];
	fma.rn.f32 	%f46, %f43, %f44, %f45;
	add.s64 	%rd35, %rd32, %rd17;
	ld.global.f32 	%f47, [%rd35];
	ld.global.f32 	%f48, [%rd3];
	fma.rn.f32 	%f49, %f47, %f48, %f46;
	st.global.f32 	[%rd33], %f49;
	add.s64 	%rd36, %rd33, %rd17;
	ld.global.f32 	%f50, [%rd36];
	ld.global.f32 	%f51, [%rd74+12];
	add.s64 	%rd37, %rd34, %rd17;
	ld.global.f32 	%f52, [%rd37];
	fma.rn.f32 	%f53, %f50, %f51, %f52;
	add.s64 	%rd38, %rd35, %rd17;
	ld.global.f32 	%f54, [%rd38];
	ld.global.f32 	%f55, [%rd3];
	fma.rn.f32 	%f56, %f54, %f55, %f53;
	st.global.f32 	[%rd36], %f56;
	add.s32 	%r34, %r34, 8;
	add.s32 	%r33, %r33, %r5;
	add.s32 	%r32, %r32, %r5;
	add.s64 	%rd74, %rd74, 32;
	setp.ne.s32 	%p5, %r34, 0;
	@%p5 bra 	$L__BB0_3;
$L__BB0_4:
	setp.eq.s32 	%p6, %r2, 0;
	@%p6 bra 	$L__BB0_12;
	and.b32  	%r13, %r18, 3;
	setp.lt.u32 	%p7, %r2, 4;
	@%p7 bra 	$L__BB0_7;
	mul.lo.s32 	%r25, %r36, %r19;
	add.s32 	%r26, %r25, %r1;
	mul.wide.s32 	%rd39, %r26, 4;
	add.s64 	%rd40, %rd2, %rd39;
	ld.global.f32 	%f57, [%rd40];
	mul.wide.u32 	%rd41, %r36, 4;
	add.s64 	%rd42, %rd1, %rd41;
	ld.global.f32 	%f58, [%rd42];
	mul.wide.s32 	%rd43, %r25, 4;
	add.s64 	%rd44, %rd3, %rd43;
	ld.global.f32 	%f59, [%rd44];
	fma.rn.f32 	%f60, %f57, %f58, %f59;
	add.s64 	%rd45, %rd2, %rd43;
	ld.global.f32 	%f61, [%rd45];
	ld.global.f32 	%f62, [%rd3];
	fma.rn.f32 	%f63, %f61, %f62, %f60;
	st.global.f32 	[%rd40], %f63;
	mul.wide.s32 	%rd46, %r19, 4;
	add.s64 	%rd47, %rd40, %rd46;
	ld.global.f32 	%f64, [%rd47];
	ld.global.f32 	%f65, [%rd42+4];
	add.s64 	%rd48, %rd44, %rd46;
	ld.global.f32 	%f66, [%rd48];
	fma.rn.f32 	%f67, %f64, %f65, %f66;
	add.s64 	%rd49, %rd45, %rd46;
	ld.global.f32 	%f68, [%rd49];
	ld.global.f32 	%f69, [%rd3];
	fma.rn.f32 	%f70, %f68, %f69, %f67;
	st.global.f32 	[%rd47], %f70;
	add.s64 	%rd50, %rd47, %rd46;
	ld.global.f32 	%f71, [%rd50];
	ld.global.f32 	%f72, [%rd42+8];
	add.s64 	%rd51, %rd48, %rd46;
	ld.global.f32 	%f73, [%rd51];
	fma.rn.f32 	%f74, %f71, %f72, %f73;
	add.s64 	%rd52, %rd49, %rd46;
	ld.global.f32 	%f75, [%rd52];
	ld.global.f32 	%f76, [%rd3];
	fma.rn.f32 	%f77, %f75, %f76, %f74;
	st.global.f32 	[%rd50], %f77;
	add.s64 	%rd53, %rd50, %rd46;
	ld.global.f32 	%f78, [%rd53];
	ld.global.f32 	%f79, [%rd42+12];
	add.s64 	%rd54, %rd51, %rd46;
	ld.global.f32 	%f80, [%rd54];
	fma.rn.f32 	%f81, %f78, %f79, %f80;
	add.s64 	%rd55, %rd52, %rd46;
	ld.global.f32 	%f82, [%rd55];
	ld.global.f32 	%f83, [%rd3];
	fma.rn.f32 	%f84, %f82, %f83, %f81;
	st.global.f32 	[%rd53], %f84;
	add.s32 	%r36, %r36, 4;
$L__BB0_7:
	setp.eq.s32 	%p8, %r13, 0;
	@%p8 bra 	$L__BB0_12;
	setp.eq.s32 	%p9, %r13, 1;
	@%p9 bra 	$L__BB0_10;
	mul.lo.s32 	%r27, %r36, %r19;
	add.s32 	%r28, %r27, %r1;
	mul.wide.s32 	%rd56, %r28, 4;
	add.s64 	%rd57, %rd2, %rd56;
	ld.global.f32 	%f85, [%rd57];
	mul.wide.u32 	%rd58, %r36, 4;
	add.s64 	%rd59, %rd1, %rd58;
	ld.global.f32 	%f86, [%rd59];
	mul.wide.s32 	%rd60, %r27, 4;
	add.s64 	%rd61, %rd3, %rd60;
	ld.global.f32 	%f87, [%rd61];
	fma.rn.f32 	%f88, %f85, %f86, %f87;
	add.s64 	%rd62, %rd2, %rd60;
	ld.global.f32 	%f89, [%rd62];
	ld.global.f32 	%f90, [%rd3];
	fma.rn.f32 	%f91, %f89, %f90, %f88;
	st.global.f32 	[%rd57], %f91;
	mul.wide.s32 	%rd63, %r19, 4;
	add.s64 	%rd64, %rd57, %rd63;
	ld.global.f32 	%f92, [%rd64];
	ld.global.f32 	%f93, [%rd59+4];
	add.s64 	%rd65, %rd61, %rd63;
	ld.global.f32 	%f94, [%rd65];
	fma.rn.f32 	%f95, %f92, %f93, %f94;
	add.s64 	%rd66, %rd62, %rd63;
	ld.global.f32 	%f96, [%rd66];
	ld.global.f32 	%f97, [%rd3];
	fma.rn.f32 	%f98, %f96, %f97, %f95;
	st.global.f32 	[%rd64], %f98;
	add.s32 	%r36, %r36, 2;
$L__BB0_10:
	and.b32  	%r29, %r18, 1;
	setp.eq.b32 	%p10, %r29, 1;
	not.pred 	%p11, %p10;
	@%p11 bra 	$L__BB0_12;
	mul.lo.s32 	%r30, %r36, %r19;
	add.s32 	%r31, %r30, %r1;
	mul.wide.s32 	%rd67, %r31, 4;
	add.s64 	%rd68, %rd2, %rd67;
	ld.global.f32 	%f99, [%rd68];
	mul.wide.u32 	%rd69, %r36, 4;
	add.s64 	%rd70, %rd1, %rd69;
	ld.global.f32 	%f100, [%rd70];
	mul.wide.s32 	%rd71, %r30, 4;
	add.s64 	%rd72, %rd3, %rd71;
	ld.global.f32 	%f101, [%rd72];
	fma.rn.f32 	%f102, %f99, %f100, %f101;
	add.s64 	%rd73, %rd2, %rd71;
	ld.global.f32 	%f103, [%rd73];
	ld.global.f32 	%f104, [%rd3];
	fma.rn.f32 	%f105, %f103, %f104, %f102;
	st.global.f32 	[%rd68], %f105;
$L__BB0_12:
	ret;

}
	// .globl	_Z18SegonaVersioKernelPfS_S_ii
.visible .entry _Z18SegonaVersioKernelPfS_S_ii(
	.param .u64 .ptr .align 1 _Z18SegonaVersioKernelPfS_S_ii_param_0,
	.param .u64 .ptr .align 1 _Z18SegonaVersioKernelPfS_S_ii_param_1,
	.param .u64 .ptr .align 1 _Z18SegonaVersioKernelPfS_S_ii_param_2,
	.param .u32 _Z18SegonaVersioKernelPfS_S_ii_param_3,
	.param .u32 _Z18SegonaVersioKernelPfS_S_ii_param_4
)
{
	.reg .pred 	%p<12>;
	.reg .b32 	%r<28>;
	.reg .b32 	%f<100>;
	.reg .b64 	%rd<43>;

	ld.param.u64 	%rd13, [_Z18SegonaVersioKernelPfS_S_ii_param_0];
	ld.param.u64 	%rd14, [_Z18SegonaVersioKernelPfS_S_ii_param_1];
	ld.param.u64 	%rd12, [_Z18SegonaVersioKernelPfS_S_ii_param_2];
	ld.param.u32 	%r15, [_Z18SegonaVersioKernelPfS_S_ii_param_3];
	ld.param.u32 	%r14, [_Z18SegonaVersioKernelPfS_S_ii_param_4];
	cvta.to.global.u64 	%rd1, %rd14;
	cvta.to.global.u64 	%rd2, %rd13;
	mov.u32 	%r16, %ctaid.y;
	mov.u32 	%r17, %ntid.y;
	mov.u32 	%r18, %tid.y;
	mad.lo.s32 	%r1, %r16, %r17, %r18;
	setp.ge.s32 	%p1, %r1, %r15;
	setp.lt.s32 	%p2, %r14, 1;
	or.pred  	%p3, %p1, %p2;
	@%p3 bra 	$L__BB1_12;
	cvta.to.global.u64 	%rd15, %rd12;
	mul.lo.s32 	%r2, %r14, %r1;
	mul.wide.u32 	%rd16, %r1, 4;
	add.s64 	%rd3, %rd15, %rd16;
	mul.wide.u32 	%rd17, %r2, 4;
	add.s64 	%rd4, %rd2, %rd17;
	and.b32  	%r3, %r14, 7;
	setp.lt.u32 	%p4, %r14, 8;
	mov.b32 	%r26, 0;
	@%p4 bra 	$L__BB1_4;
	and.b32  	%r26, %r14, 2147483640;
	ld.global.f32 	%f99, [%rd4];
	neg.s32 	%r24, %r26;
	add.s64 	%rd42, %rd1, 16;
	add.s64 	%rd41, %rd2, 16;
$L__BB1_3:
	.pragma "nounroll";
	add.s64 	%rd18, %rd41, %rd17;
	ld.global.f32 	%f4, [%rd18+-16];
	ld.global.f32 	%f5, [%rd3];
	add.s64 	%rd19, %rd42, %rd17;
	ld.global.f32 	%f6, [%rd19+-16];
	fma.rn.f32 	%f7, %f4, %f5, %f6;
	ld.global.f32 	%f8, [%rd42+-16];
	fma.rn.f32 	%f9, %f99, %f8, %f7;
	st.global.f32 	[%rd18+-16], %f9;
	ld.global.f32 	%f10, [%rd18+-12];
	ld.global.f32 	%f11, [%rd3];
	ld.global.f32 	%f12, [%rd19+-12];
	fma.rn.f32 	%f13, %f10, %f11, %f12;
	ld.global.f32 	%f99, [%rd4];
	ld.global.f32 	%f14, [%rd42+-12];
	fma.rn.f32 	%f15, %f99, %f14, %f13;
	st.global.f32 	[%rd18+-12], %f15;
	ld.global.f32 	%f16, [%rd18+-8];
	ld.global.f32 	%f17, [%rd3];
	ld.global.f32 	%f18, [%rd19+-8];
	fma.rn.f32 	%f19, %f16, %f17, %f18;
	ld.global.f32 	%f20, [%rd42+-8];
	fma.rn.f32 	%f21, %f99, %f20, %f19;
	st.global.f32 	[%rd18+-8], %f21;
	ld.global.f32 	%f22, [%rd18+-4];
	ld.global.f32 	%f23, [%rd3];
	ld.global.f32 	%f24, [%rd19+-4];
	fma.rn.f32 	%f25, %f22, %f23, %f24;
	ld.global.f32 	%f26, [%rd42+-4];
	fma.rn.f32 	%f27, %f99, %f26, %f25;
	st.global.f32 	[%rd18+-4], %f27;
	ld.global.f32 	%f28, [%rd18];
	ld.global.f32 	%f29, [%rd3];
	ld.global.f32 	%f30, [%rd19];
	fma.rn.f32 	%f31, %f28, %f29, %f30;
	ld.global.f32 	%f32, [%rd42];
	fma.rn.f32 	%f33, %f99, %f32, %f31;
	st.global.f32 	[%rd18], %f33;
	ld.global.f32 	%f34, [%rd18+4];
	ld.global.f32 	%f35, [%rd3];
	ld.global.f32 	%f36, [%rd19+4];
	fma.rn.f32 	%f37, %f34, %f35, %f36;
	ld.global.f32 	%f38, [%rd42+4];
	fma.rn.f32 	%f39, %f99, %f38, %f37;
	st.global.f32 	[%rd18+4], %f39;
	ld.global.f32 	%f40, [%rd18+8];
	ld.global.f32 	%f41, [%rd3];
	ld.global.f32 	%f42, [%rd19+8];
	fma.rn.f32 	%f43, %f40, %f41, %f42;
	ld.global.f32 	%f44, [%rd42+8];
	fma.rn.f32 	%f45, %f99, %f44, %f43;
	st.global.f32 	[%rd18+8], %f45;
	ld.global.f32 	%f46, [%rd18+12];
	ld.global.f32 	%f47, [%rd3];
	ld.global.f32 	%f48, [%rd19+12];
	fma.rn.f32 	%f49, %f46, %f47, %f48;
	ld.global.f32 	%f50, [%rd42+12];
	fma.rn.f32 	%f51, %f99, %f50, %f49;
	st.global.f32 	[%rd18+12], %f51;
	add.s32 	%r24, %r24, 8;
	add.s64 	%rd42, %rd42, 32;
	add.s64 	%rd41, %rd41, 32;
	setp.ne.s32 	%p5, %r24, 0;
	@%p5 bra 	$L__BB1_3;
$L__BB1_4:
	setp.eq.s32 	%p6, %r3, 0;
	@%p6 bra 	$L__BB1_12;
	and.b32  	%r9, %r14, 3;
	setp.lt.u32 	%p7, %r3, 4;
	@%p7 bra 	$L__BB1_7;
	add.s32 	%r20, %r26, %r2;
	mul.wide.u32 	%rd20, %r20, 4;
	add.s64 	%rd21, %rd2, %rd20;
	ld.global.f32 	%f52, [%rd21];
	ld.global.f32 	%f53, [%rd3];
	add.s64 	%rd22, %rd1, %rd20;
	ld.global.f32 	%f54, [%rd22];
	fma.rn.f32 	%f55, %f52, %f53, %f54;
	ld.global.f32 	%f56, [%rd4];
	mul.wide.u32 	%rd23, %r26, 4;
	add.s64 	%rd24, %rd1, %rd23;
	ld.global.f32 	%f57, [%rd24];
	fma.rn.f32 	%f58, %f56, %f57, %f55;
	st.global.f32 	[%rd21], %f58;
	add.s64 	%rd25, %rd4, %rd23;
	ld.global.f32 	%f59, [%rd25+4];
	ld.global.f32 	%f60, [%rd3];
	add.s64 	%rd27, %rd24, %rd17;
	ld.global.f32 	%f61, [%rd27+4];
	fma.rn.f32 	%f62, %f59, %f60, %f61;
	ld.global.f32 	%f63, [%rd4];
	ld.global.f32 	%f64, [%rd24+4];
	fma.rn.f32 	%f65, %f63, %f64, %f62;
	st.global.f32 	[%rd25+4], %f65;
	ld.global.f32 	%f66, [%rd25+8];
	ld.global.f32 	%f67, [%rd3];
	ld.global.f32 	%f68, [%rd27+8];
	fma.rn.f32 	%f69, %f66, %f67, %f68;
	ld.global.f32 	%f70, [%rd24+8];
	fma.rn.f32 	%f71, %f63, %f70, %f69;
	st.global.f32 	[%rd25+8], %f71;
	ld.global.f32 	%f72, [%rd25+12];
	ld.global.f32 	%f73, [%rd3];
	ld.global.f32 	%f74, [%rd27+12];
	fma.rn.f32 	%f75, %f72, %f73, %f74;
	ld.global.f32 	%f76, [%rd24+12];
	fma.rn.f32 	%f77, %f63, %f76, %f75;
	st.global.f32 	[%rd25+12], %f77;
	add.s32 	%r26, %r26, 4;
$L__BB1_7:
	setp.eq.s32 	%p8, %r9, 0;
	@%p8 bra 	$L__BB1_12;
	setp.eq.s32 	%p9, %r9, 1;
	@%p9 bra 	$L__BB1_10;
	add.s32 	%r21, %r26, %r2;
	mul.wide.u32 	%rd28, %r21, 4;
	add.s64 	%rd29, %rd2, %rd28;
	ld.global.f32 	%f78, [%rd29];
	ld.global.f32 	%f79, [%rd3];
	add.s64 	%rd30, %rd1, %rd28;
	ld.global.f32 	%f80, [%rd30];
	fma.rn.f32 	%f81, %f78, %f79, %f80;
	ld.global.f32 	%f82, [%rd4];
	mul.wide.u32 	%rd31, %r26, 4;
	add.s64 	%rd32, %rd1, %rd31;
	ld.global.f32 	%f83, [%rd32];
	fma.rn.f32 	%f84, %f82, %f83, %f81;
	st.global.f32 	[%rd29], %f84;
	add.s64 	%rd33, %rd4, %rd31;
	ld.global.f32 	%f85, [%rd33+4];
	ld.global.f32 	%f86, [%rd3];
	add.s64 	%rd35, %rd32, %rd17;
	ld.global.f32 	%f87, [%rd35+4];
	fma.rn.f32 	%f88, %f85, %f86, %f87;
	ld.global.f32 	%f89, [%rd4];
	ld.global.f32 	%f90, [%rd32+4];
	fma.rn.f32 	%f91, %f89, %f90, %f88;
	st.global.f32 	[%rd33+4], %f91;
	add.s32 	%r26, %r26, 2;
$L__BB1_10:
	and.b32  	%r22, %r14, 1;
	setp.eq.b32 	%p10, %r22, 1;
	not.pred 	%p11, %p10;
	@%p11 bra 	$L__BB1_12;
	add.s32 	%r23, %r26, %r2;
	mul.wide.u32 	%rd36, %r23, 4;
	add.s64 	%rd37, %rd2, %rd36;
	ld.global.f32 	%f92, [%rd37];
	ld.global.f32 	%f93, [%rd3];
	add.s64 	%rd38, %rd1, %rd36;
	ld.global.f32 	%f94, [%rd38];
	fma.rn.f32 	%f95, %f92, %f93, %f94;
	ld.global.f32 	%f96, [%rd4];
	mul.wide.u32 	%rd39, %r26, 4;
	add.s64 	%rd40, %rd1, %rd39;
	ld.global.f32 	%f97, [%rd40];
	fma.rn.f32 	%f98, %f96, %f97, %f95;
	st.global.f32 	[%rd37], %f98;
$L__BB1_12:
	ret;

}
	// .globl	_Z19TerceraVersioKernelPfS_S_ii
.visible .entry _Z19TerceraVersioKernelPfS_S_ii(
	.param .u64 .ptr .align 1 _Z19TerceraVersioKernelPfS_S_ii_param_0,
	.param .u64 .ptr .align 1 _Z19TerceraVersioKernelPfS_S_ii_param_1,
	.param .u64 .ptr .align 1 _Z19TerceraVersioKernelPfS_S_ii_param_2,
	.param .u32 _Z19TerceraVersioKernelPfS_S_ii_param_3,
	.param .u32 _Z19TerceraVersioKernelPfS_S_ii_param_4
)
{
	.reg .pred 	%p<4>;
	.reg .b32 	%r<13>;
	.reg .b32 	%f<9>;
	.reg .b64 	%rd<16>;

	ld.param.u64 	%rd1, [_Z19TerceraVersioKernelPfS_S_ii_param_0];
	ld.param.u64 	%rd2, [_Z19TerceraVersioKernelPfS_S_ii_param_1];
	ld.param.u64 	%rd3, [_Z19TerceraVersioKernelPfS_S_ii_param_2];
	ld.param.u32 	%r4, [_Z19TerceraVersioKernelPfS_S_ii_param_3];
	ld.param.u32 	%r3, [_Z19TerceraVersioKernelPfS_S_ii_param_4];
	mov.u32 	%r5, %ctaid.y;
	mov.u32 	%r6, %ntid.y;
	mov.u32 	%r7, %tid.y;
	mad.lo.s32 	%r1, %r5, %r6, %r7;
	mov.u32 	%r8, %ctaid.x;
	mov.u32 	%r9, %ntid.x;
	mov.u32 	%r10, %tid.x;
	mad.lo.s32 	%r2, %r8, %r9, %r10;
	setp.ge.s32 	%p1, %r1, %r4;
	setp.ge.s32 	%p2, %r2, %r3;
	or.pred  	%p3, %p1, %p2;
	@%p3 bra 	$L__BB2_2;
	cvta.to.global.u64 	%rd4, %rd1;
	cvta.to.global.u64 	%rd5, %rd3;
	cvta.to.global.u64 	%rd6, %rd2;
	mul.lo.s32 	%r11, %r3, %r1;
	add.s32 	%r12, %r11, %r2;
	mul.wide.s32 	%rd7, %r12, 4;
	add.s64 	%rd8, %rd4, %rd7;
	ld.global.f32 	%f1, [%rd8];
	mul.wide.u32 	%rd9, %r1, 4;
	add.s64 	%rd10, %rd5, %rd9;
	ld.global.f32 	%f2, [%rd10];
	add.s64 	%rd11, %rd6, %rd7;
	ld.global.f32 	%f3, [%rd11];
	fma.rn.f32 	%f4, %f1, %f2, %f3;
	mul.wide.s32 	%rd12, %r11, 4;
	add.s64 	%rd13, %rd4, %rd12;
	ld.global.f32 	%f5, [%rd13];
	add.f32 	%f6, %f4, %f5;
	mul.wide.s32 	%rd14, %r2, 4;
	add.s64 	%rd15, %rd6, %rd14;
	ld.global.f32 	%f7, [%rd15];
	add.f32 	%f8, %f6, %f7;
	st.global.f32 	[%rd8], %f8;
$L__BB2_2:
	ret;

}


// ===== COMPILED SASS (sm_100) =====

	.target	sm_100

	.elftype	@"ET_EXEC"


//--------------------- .note.nv.tkinfo           --------------------------
	.section	.note.nv.tkinfo,"",@"SHT_NOTE"
	.sectionflags	@"SHF_NOTE_NV_TKINFO"
	.tkinfo
        /*0018*/ 	.word	0x00000002
        /*0030*/ 	.string	""
        /*0030*/ 	.string	"ptxas"
        /*0030*/ 	.string	"Cuda compilation tools, release 13.0, V13.0.88"
        /*0030*/ 	.string	"Build cuda_13.0.r13.0/compiler.36424714_0"
        /*0030*/ 	.string	"-arch sm_100 -m 64 "



//--------------------- .note.nv.cuinfo           --------------------------
	.section	.note.nv.cuinfo,"",@"SHT_NOTE"
	.sectionflags	@"SHF_NOTE_NV_CUINFO"
        /*0018*/ 	.short	0x0002
        /*001a*/ 	.short	0x0064
        /*001c*/ 	.short	0x0082
	.zero		2


//--------------------- .nv.info                  --------------------------
	.section	.nv.info,"",@"SHT_CUDA_INFO"
	.align	4


	//----- nvinfo : EIATTR_REGCOUNT
	.align		4
        /*0000*/ 	.byte	0x04, 0x2f
        /*0002*/ 	.short	(.L_1 - .L_0)
	.align		4
.L_0:
        /*0004*/ 	.word	index@(_Z19PrimeraVersioKernelPfS_S_ii)
        /*0008*/ 	.word	0x00000020


	//----- nvinfo : EIATTR_FRAME_SIZE
	.align		4
.L_1:
        /*000c*/ 	.byte	0x04, 0x11
        /*000e*/ 	.short	(.L_3 - .L_2)
	.align		4
.L_2:
        /*0010*/ 	.word	index@(_Z19PrimeraVersioKernelPfS_S_ii)
        /*0014*/ 	.word	0x00000000


	//----- nvinfo : EIATTR_REGCOUNT
	.align		4
.L_3:
        /*0018*/ 	.byte	0x04, 0x2f
        /*001a*/ 	.short	(.L_5 - .L_4)
	.align		4
.L_4:
        /*001c*/ 	.word	index@(_Z18SegonaVersioKernelPfS_S_ii)
        /*0020*/ 	.word	0x0000001c


	//----- nvinfo : EIATTR_FRAME_SIZE
	.align		4
.L_5:
        /*0024*/ 	.byte	0x04, 0x11
        /*0026*/ 	.short	(.L_7 - .L_6)
	.align		4
.L_6:
        /*0028*/ 	.word	index@(_Z18SegonaVersioKernelPfS_S_ii)
        /*002c*/ 	.word	0x00000000


	//----- nvinfo : EIATTR_REGCOUNT
	.align		4
.L_7:
        /*0030*/ 	.byte	0x04, 0x2f
        /*0032*/ 	.short	(.L_9 - .L_8)
	.align		4
.L_8:
        /*0034*/ 	.word	index@(_Z19TerceraVersioKernelPfS_S_ii)
        /*0038*/ 	.word	0x00000012


	//----- nvinfo : EIATTR_FRAME_SIZE
	.align		4
.L_9:
        /*003c*/ 	.byte	0x04, 0x11
        /*003e*/ 	.short	(.L_11 - .L_10)
	.align		4
.L_10:
        /*0040*/ 	.word	index@(_Z19TerceraVersioKernelPfS_S_ii)
        /*0044*/ 	.word	0x00000000


	//----- nvinfo : EIATTR_MIN_STACK_SIZE
	.align		4
.L_11:
        /*0048*/ 	.byte	0x04, 0x12
        /*004a*/ 	.short	(.L_13 - .L_12)
	.align		4
.L_12:
        /*004c*/ 	.word	index@(_Z19TerceraVersioKernelPfS_S_ii)
        /*0050*/ 	.word	0x00000000


	//----- nvinfo : EIATTR_MIN_STACK_SIZE
	.align		4
.L_13:
        /*0054*/ 	.byte	0x04, 0x12
        /*0056*/ 	.short	(.L_15 - .L_14)
	.align		4
.L_14:
        /*0058*/ 	.word	index@(_Z18SegonaVersioKernelPfS_S_ii)
        /*005c*/ 	.word	0x00000000


	//----- nvinfo : EIATTR_MIN_STACK_SIZE
	.align		4
.L_15:
        /*0060*/ 	.byte	0x04, 0x12
        /*0062*/ 	.short	(.L_17 - .L_16)
	.align		4
.L_16:
        /*0064*/ 	.word	index@(_Z19PrimeraVersioKernelPfS_S_ii)
        /*0068*/ 	.word	0x00000000
.L_17:


//--------------------- .nv.compat                --------------------------
	.section	.nv.compat,"",@"SHT_CUDA_COMPAT_INFO"
	.align	4
        /*0000*/ 	.byte	0x02, 0x09, 0x00, 0x00, 0x02, 0x02, 0x01, 0x00, 0x02, 0x05, 0x05, 0x00, 0x03, 0x07, 0x01, 0x01
        /*0010*/ 	.byte	0x02, 0x03, 0x00, 0x00, 0x02, 0x06, 0x01, 0x00, 0x04, 0x0b, 0x08, 0x00, 0x09, 0x00, 0x00, 0x00
        /*0020*/ 	.byte	0x00, 0x00, 0x00, 0x00


//--------------------- .nv.info._Z19TerceraVersioKernelPfS_S_ii --------------------------
	.section	.nv.info._Z19TerceraVersioKernelPfS_S_ii,"",@"SHT_CUDA_INFO"
	.sectionflags	@""
	.align	4


	//----- nvinfo : EIATTR_CUDA_API_VERSION
	.align		4
        /*0000*/ 	.byte	0x04, 0x37
        /*0002*/ 	.short	(.L_19 - .L_18)
.L_18:
        /*0004*/ 	.word	0x00000082


	//----- nvinfo : EIATTR_KPARAM_INFO
	.align		4
.L_19:
        /*0008*/ 	.byte	0x04, 0x17
        /*000a*/ 	.short	(.L_21 - .L_20)
.L_20:
        /*000c*/ 	.word	0x00000000
        /*0010*/ 	.short	0x0004
        /*0012*/ 	.short	0x001c
        /*0014*/ 	.byte	0x00, 0xf0, 0x11, 0x00


	//----- nvinfo : EIATTR_KPARAM_INFO
	.align		4
.L_21:
        /*0018*/ 	.byte	0x04, 0x17
        /*001a*/ 	.short	(.L_23 - .L_22)
.L_22:
        /*001c*/ 	.word	0x00000000
        /*0020*/ 	.short	0x0003
        /*0022*/ 	.short	0x0018
        /*0024*/ 	.byte	0x00, 0xf0, 0x11, 0x00


	//----- nvinfo : EIATTR_KPARAM_INFO
	.align		4
.L_23:
        /*0028*/ 	.byte	0x04, 0x17
        /*002a*/ 	.short	(.L_25 - .L_24)
.L_24:
        /*002c*/ 	.word	0x00000000
        /*0030*/ 	.short	0x0002
        /*0032*/ 	.short	0x0010
        /*0034*/ 	.byte	0x00, 0xf5, 0x21, 0x00


	//----- nvinfo : EIATTR_KPARAM_INFO
	.align		4
.L_25:
        /*0038*/ 	.byte	0x04, 0x17
        /*003a*/ 	.short	(.L_27 - .L_26)
.L_26:
        /*003c*/ 	.word	0x00000000
        /*0040*/ 	.short	0x0001
        /*0042*/ 	.short	0x0008
        /*0044*/ 	.byte	0x00, 0xf5, 0x21, 0x00


	//----- nvinfo : EIATTR_KPARAM_INFO
	.align		4
.L_27:
        /*0048*/ 	.byte	0x04, 0x17
        /*004a*/ 	.short	(.L_29 - .L_28)
.L_28:
        /*004c*/ 	.word	0x00000000
        /*0050*/ 	.short	0x0000
        /*0052*/ 	.short	0x0000
        /*0054*/ 	.byte	0x00, 0xf5, 0x21, 0x00


	//----- nvinfo : EIATTR_SPARSE_MMA_MASK
	.align		4
.L_29:
        /*0058*/ 	.byte	0x03, 0x50
        /*005a*/ 	.short	0x0000


	//----- nvinfo : EIATTR_MAXREG_COUNT
	.align		4
        /*005c*/ 	.byte	0x03, 0x1b
        /*005e*/ 	.short	0x00ff


	//----- nvinfo : EIATTR_MERCURY_ISA_VERSION
	.align		4
        /*0060*/ 	.byte	0x03, 0x5f
        /*0062*/ 	.short	0x0101


	//----- nvinfo : EIATTR_VRC_CTA_INIT_COUNT
	.align		4
        /*0064*/ 	.byte	0x02, 0x4a
	.zero		1
	.zero		1


	//----- nvinfo : EIATTR_EXIT_INSTR_OFFSETS
	.align		4
        /*0068*/ 	.byte	0x04, 0x1c
        /*006a*/ 	.short	(.L_31 - .L_30)


	//   ....[0]....
.L_30:
        /*006c*/ 	.word	0x000000c0


	//   ....[1]....
        /*0070*/ 	.word	0x00000210


	//----- nvinfo : EIATTR_CBANK_PARAM_SIZE
	.align		4
.L_31:
        /*0074*/ 	.byte	0x03, 0x19
        /*0076*/ 	.short	0x0020


	//----- nvinfo : EIATTR_PARAM_CBANK
	.align		4
        /*0078*/ 	.byte	0x04, 0x0a
        /*007a*/ 	.short	(.L_33 - .L_32)
	.align		4
.L_32:
        /*007c*/ 	.word	index@(.nv.constant0._Z19TerceraVersioKernelPfS_S_ii)
        /*0080*/ 	.short	0x0380
        /*0082*/ 	.short	0x0020


	//----- nvinfo : EIATTR_SW_WAR
	.align		4
.L_33:
        /*0084*/ 	.byte	0x04, 0x36
        /*0086*/ 	.short	(.L_35 - .L_34)
.L_34:
        /*0088*/ 	.word	0x00000008
.L_35:


//--------------------- .nv.info._Z18SegonaVersioKernelPfS_S_ii --------------------------
	.section	.nv.info._Z18SegonaVersioKernelPfS_S_ii,"",@"SHT_CUDA_INFO"
	.sectionflags	@""
	.align	4


	//----- nvinfo : EIATTR_CUDA_API_VERSION
	.align		4
        /*0000*/ 	.byte	0x04, 0x37
        /*0002*/ 	.short	(.L_37 - .L_36)
.L_36:
        /*0004*/ 	.word	0x00000082


	//----- nvinfo : EIATTR_KPARAM_INFO
	.align		4
.L_37:
        /*0008*/ 	.byte	0x04, 0x17
        /*000a*/ 	.short	(.L_39 - .L_38)
.L_38:
        /*000c*/ 	.word	0x00000000
        /*0010*/ 	.short	0x0004
        /*0012*/ 	.short	0x001c
        /*0014*/ 	.byte	0x00, 0xf0, 0x11, 0x00


	//----- nvinfo : EIATTR_KPARAM_INFO
	.align		4
.L_39:
        /*0018*/ 	.byte	0x04, 0x17
        /*001a*/ 	.short	(.L_41 - .L_40)
.L_40:
        /*001c*/ 	.word	0x00000000
        /*0020*/ 	.short	0x0003
        /*0022*/ 	.short	0x0018
        /*0024*/ 	.byte	0x00, 0xf0, 0x11, 0x00


	//----- nvinfo : EIATTR_KPARAM_INFO
	.align		4
.L_41:
        /*0028*/ 	.byte	0x04, 0x17
        /*002a*/ 	.short	(.L_43 - .L_42)
.L_42:
        /*002c*/ 	.word	0x00000000
        /*0030*/ 	.short	0x0002
        /*0032*/ 	.short	0x0010
        /*0034*/ 	.byte	0x00, 0xf5, 0x21, 0x00


	//----- nvinfo : EIATTR_KPARAM_INFO
	.align		4
.L_43:
        /*0038*/ 	.byte	0x04, 0x17
        /*003a*/ 	.short	(.L_45 - .L_44)
.L_44:
        /*003c*/ 	.word	0x00000000
        /*0040*/ 	.short	0x0001
        /*0042*/ 	.short	0x0008
        /*0044*/ 	.byte	0x00, 0xf5, 0x21, 0x00


	//----- nvinfo : EIATTR_KPARAM_INFO
	.align		4
.L_45:
        /*0048*/ 	.byte	0x04, 0x17
        /*004a*/ 	.short	(.L_47 - .L_46)
.L_46:
        /*004c*/ 	.word	0x00000000
        /*0050*/ 	.short	0x0000
        /*0052*/ 	.short	0x0000
        /*0054*/ 	.byte	0x00, 0xf5, 0x21, 0x00


	//----- nvinfo : EIATTR_SPARSE_MMA_MASK
	.align		4
.L_47:
        /*0058*/ 	.byte	0x03, 0x50
        /*005a*/ 	.short	0x0000


	//----- nvinfo : EIATTR_MAXREG_COUNT
	.align		4
        /*005c*/ 	.byte	0x03, 0x1b
        /*005e*/ 	.short	0x00ff


	//----- nvinfo : EIATTR_MERCURY_ISA_VERSION
	.align		4
        /*0060*/ 	.byte	0x03, 0x5f
        /*0062*/ 	.short	0x0101


	//----- nvinfo : EIATTR_VRC_CTA_INIT_COUNT
	.align		4
        /*0064*/ 	.byte	0x02, 0x4a
	.zero		1
	.zero		1


	//----- nvinfo : EIATTR_EXIT_INSTR_OFFSETS
	.align		4
        /*0068*/ 	.byte	0x04, 0x1c
        /*006a*/ 	.short	(.L_49 - .L_48)


	//   ....[0]....
.L_48:
        /*006c*/ 	.word	0x00000080


	//   ....[1]....
        /*0070*/ 	.word	0x00000620


	//   ....[2]....
        /*0074*/ 	.word	0x000008d0


	//   ....[3]....
        /*0078*/ 	.word	0x00000aa0


	//   ....[4]....
        /*007c*/ 	.word	0x00000b80


	//----- nvinfo : EIATTR_CBANK_PARAM_SIZE
	.align		4
.L_49:
        /*0080*/ 	.byte	0x03, 0x19
        /*0082*/ 	.short	0x0020


	//----- nvinfo : EIATTR_PARAM_CBANK
	.align		4
        /*0084*/ 	.byte	0x04, 0x0a
        /*0086*/ 	.short	(.L_51 - .L_50)
	.align		4
.L_50:
        /*0088*/ 	.word	index@(.nv.constant0._Z18SegonaVersioKernelPfS_S_ii)
        /*008c*/ 	.short	0x0380
        /*008e*/ 	.short	0x0020


	//----- nvinfo : EIATTR_SW_WAR
	.align		4
.L_51:
        /*0090*/ 	.byte	0x04, 0x36
        /*0092*/ 	.short	(.L_53 - .L_52)
.L_52:
        /*0094*/ 	.word	0x00000008
.L_53:


//--------------------- .nv.info._Z19PrimeraVersioKernelPfS_S_ii --------------------------
	.section	.nv.info._Z19PrimeraVersioKernelPfS_S_ii,"",@"SHT_CUDA_INFO"
	.sectionflags	@""
	.align	4


	//----- nvinfo : EIATTR_CUDA_API_VERSION
	.align		4
        /*0000*/ 	.byte	0x04, 0x37
        /*0002*/ 	.short	(.L_55 - .L_54)
.L_54:
        /*0004*/ 	.word	0x00000082


	//----- nvinfo : EIATTR_KPARAM_INFO
	.align		4
.L_55:
        /*0008*/ 	.byte	0x04, 0x17
        /*000a*/ 	.short	(.L_57 - .L_56)
.L_56:
        /*000c*/ 	.word	0x00000000
        /*0010*/ 	.short	0x0004
        /*0012*/ 	.short	0x001c
        /*0014*/ 	.byte	0x00, 0xf0, 0x11, 0x00


	//----- nvinfo : EIATTR_KPARAM_INFO
	.align		4
.L_57:
        /*0018*/ 	.byte	0x04, 0x17
        /*001a*/ 	.short	(.L_59 - .L_58)
.L_58:
        /*001c*/ 	.word	0x00000000
        /*0020*/ 	.short	0x0003
        /*0022*/ 	.short	0x0018
        /*0024*/ 	.byte	0x00, 0xf0, 0x11, 0x00


	//----- nvinfo : EIATTR_KPARAM_INFO
	.align		4
.L_59:
        /*0028*/ 	.byte	0x04, 0x17
        /*002a*/ 	.short	(.L_61 - .L_60)
.L_60:
        /*002c*/ 	.word	0x00000000
        /*0030*/ 	.short	0x0002
        /*0032*/ 	.short	0x0010
        /*0034*/ 	.byte	0x00, 0xf5, 0x21, 0x00


	//----- nvinfo : EIATTR_KPARAM_INFO
	.align		4
.L_61:
        /*0038*/ 	.byte	0x04, 0x17
        /*003a*/ 	.short	(.L_63 - .L_62)
.L_62:
        /*003c*/ 	.word	0x00000000
        /*0040*/ 	.short	0x0001
        /*0042*/ 	.short	0x0008
        /*0044*/ 	.byte	0x00, 0xf5, 0x21, 0x00


	//----- nvinfo : EIATTR_KPARAM_INFO
	.align		4
.L_63:
        /*0048*/ 	.byte	0x04, 0x17
        /*004a*/ 	.short	(.L_65 - .L_64)
.L_64:
        /*004c*/ 	.word	0x00000000
        /*0050*/ 	.short	0x0000
        /*0052*/ 	.short	0x0000
        /*0054*/ 	.byte	0x00, 0xf5, 0x21, 0x00


	//----- nvinfo : EIATTR_SPARSE_MMA_MASK
	.align		4
.L_65:
        /*0058*/ 	.byte	0x03, 0x50
        /*005a*/ 	.short	0x0000


	//----- nvinfo : EIATTR_MAXREG_COUNT
	.align		4
        /*005c*/ 	.byte	0x03, 0x1b
        /*005e*/ 	.short	0x00ff


	//----- nvinfo : EIATTR_MERCURY_ISA_VERSION
	.align		4
        /*0060*/ 	.byte	0x03, 0x5f
        /*0062*/ 	.short	0x0101


	//----- nvinfo : EIATTR_VRC_CTA_INIT_COUNT
	.align		4
        /*0064*/ 	.byte	0x02, 0x4a
	.zero		1
	.zero		1


	//----- nvinfo : EIATTR_EXIT_INSTR_OFFSETS
	.align		4
        /*0068*/ 	.byte	0x04, 0x1c
        /*006a*/ 	.short	(.L_67 - .L_66)


	//   ....[0]....
.L_66:
        /*006c*/ 	.word	0x00000080


	//   ....[1]....
        /*0070*/ 	.word	0x000007a0


	//   ....[2]....
        /*0074*/ 	.word	0x00000b10


	//   ....[3]....
        /*0078*/ 	.word	0x00000d20


	//   ....[4]....
        /*007c*/ 	.word	0x00000e30


	//----- nvinfo : EIATTR_CBANK_PARAM_SIZE
	.align		4
.L_67:
        /*0080*/ 	.byte	0x03, 0x19
        /*0082*/ 	.short	0x0020


	//----- nvinfo : EIATTR_PARAM_CBANK
	.align		4
        /*0084*/ 	.byte	0x04, 0x0a
        /*0086*/ 	.short	(.L_69 - .L_68)
	.align		4
.L_68:
        /*0088*/ 	.word	index@(.nv.constant0._Z19PrimeraVersioKernelPfS_S_ii)
        /*008c*/ 	.short	0x0380
        /*008e*/ 	.short	0x0020


	//----- nvinfo : EIATTR_SW_WAR
	.align		4
.L_69:
        /*0090*/ 	.byte	0x04, 0x36
        /*0092*/ 	.short	(.L_71 - .L_70)
.L_70:
        /*0094*/ 	.word	0x00000008
.L_71:


//--------------------- .nv.callgraph             --------------------------
	.section	.nv.callgraph,"",@"SHT_CUDA_CALLGRAPH"
	.align	4
	.sectionentsize	8
	.align		4
        /*0000*/ 	.word	0x00000000
	.align		4
        /*0004*/ 	.word	0xffffffff
	.align		4
        /*0008*/ 	.word	0x00000000
	.align		4
        /*000c*/ 	.word	0xfffffffe
	.align		4
        /*0010*/ 	.word	0x00000000
	.align		4
        /*0014*/ 	.word	0xfffffffd
	.align		4
        /*0018*/ 	.word	0x00000000
	.align		4
        /*001c*/ 	.word	0xfffffffc


//--------------------- .text._Z19TerceraVersioKernelPfS_S_ii --------------------------
	.section	.text._Z19TerceraVersioKernelPfS_S_ii,"ax",@progbits
	.align	128
        .global         _Z19TerceraVersioKernelPfS_S_ii
        .type           _Z19TerceraVersioKernelPfS_S_ii,@function
        .size           _Z19TerceraVersioKernelPfS_S_ii,(.L_x_11 - _Z19TerceraVersioKernelPfS_S_ii)
        .other          _Z19TerceraVersioKernelPfS_S_ii,@"STO_CUDA_ENTRY STV_DEFAULT"
_Z19TerceraVersioKernelPfS_S_ii:
.text._Z19TerceraVersioKernelPfS_S_ii:
[----:B------:R-:W-:Y:S01]  /*0000*/  LDC R1, c[0x0][0x37c] ;  /* 0x0000df00ff017b82 */ /* 0x000fe20000000800 */
[----:B------:R-:W0:Y:S07]  /*0010*/  S2R R2, SR_TID.X ;  /* 0x0000000000027919 */ /* 0x000e2e0000002100 */
[----:B------:R-:W1:Y:S01]  /*0020*/  LDC R3, c[0x0][0x364] ;  /* 0x0000d900ff037b82 */ /* 0x000e620000000800 */
[----:B------:R-:W2:Y:S01]  /*0030*/  LDCU.64 UR6, c[0x0][0x398] ;  /* 0x00007300ff0677ac */ /* 0x000ea20008000a00 */
[----:B------:R-:W1:Y:S06]  /*0040*/  S2R R0, SR_TID.Y ;  /* 0x0000000000007919 */ /* 0x000e6c0000002200 */
[----:B------:R-:W0:Y:S08]  /*0050*/  S2UR UR5, SR_CTAID.X ;  /* 0x00000000000579c3 */ /* 0x000e300000002500 */
[----:B------:R-:W0:Y:S08]  /*0060*/  LDC R13, c[0x0][0x360] ;  /* 0x0000d800ff0d7b82 */ /* 0x000e300000000800 */
[----:B------:R-:W1:Y:S01]  /*0070*/  S2UR UR4, SR_CTAID.Y ;  /* 0x00000000000479c3 */ /* 0x000e620000002600 */
[----:B0-----:R-:W-:-:S05]  /*0080*/  IMAD R13, R13, UR5, R2 ;  /* 0x000000050d0d7c24 */ /* 0x001fca000f8e0202 */
[----:B--2---:R-:W-:Y:S01]  /*0090*/  ISETP.GE.AND P0, PT, R13, UR7, PT ;  /* 0x000000070d007c0c */ /* 0x004fe2000bf06270 */
[----:B-1----:R-:W-:-:S05]  /*00a0*/  IMAD R3, R3, UR4, R0 ;  /* 0x0000000403037c24 */ /* 0x002fca000f8e0200 */
[----:B------:R-:W-:-:S13]  /*00b0*/  ISETP.GE.OR P0, PT, R3, UR6, P0 ;  /* 0x0000000603007c0c */ /* 0x000fda0008706670 */
[----:B------:R-:W-:Y:S05]  /*00c0*/  @P0 EXIT ;  /* 0x000000000000094d */ /* 0x000fea0003800000 */
[----:B------:R-:W0:Y:S01]  /*00d0*/  LDC.64 R4, c[0x0][0x390] ;  /* 0x0000e400ff047b82 */ /* 0x000e220000000a00 */
[----:B------:R-:W1:Y:S01]  /*00e0*/  LDCU.64 UR4, c[0x0][0x358] ;  /* 0x00006b00ff0477ac */ /* 0x000e620008000a00 */
[----:B------:R-:W-:-:S05]  /*00f0*/  IMAD R0, R3, UR7, RZ ;  /* 0x0000000703007c24 */ /* 0x000fca000f8e02ff */
[----:B------:R-:W-:Y:S01]  /*0100*/  IADD3 R15, PT, PT, R13, R0, RZ ;  /* 0x000000000d0f7210 */ /* 0x000fe20007ffe0ff */
[----:B------:R-:W2:Y:S08]  /*0110*/  LDC.64 R10, c[0x0][0x388] ;  /* 0x0000e200ff0a7b82 */ /* 0x000eb00000000a00 */
[----:B------:R-:W3:Y:S01]  /*0120*/  LDC.64 R8, c[0x0][0x380] ;  /* 0x0000e000ff087b82 */ /* 0x000ee20000000a00 */
[----:B0-----:R-:W-:-:S06]  /*0130*/  IMAD.WIDE.U32 R4, R3, 0x4, R4 ;  /* 0x0000000403047825 */ /* 0x001fcc00078e0004 */
[----:B-1----:R-:W4:Y:S01]  /*0140*/  LDG.E R5, desc[UR4][R4.64] ;  /* 0x0000000404057981 */ /* 0x002f22000c1e1900 */
[----:B--2---:R-:W-:-:S04]  /*0150*/  IMAD.WIDE R6, R15, 0x4, R10 ;  /* 0x000000040f067825 */ /* 0x004fc800078e020a */
[--C-:B---3--:R-:W-:Y:S02]  /*0160*/  IMAD.WIDE R2, R15, 0x4, R8.reuse ;  /* 0x000000040f027825 */ /* 0x108fe400078e0208 */
[----:B------:R-:W4:Y:S02]  /*0170*/  LDG.E R7, desc[UR4][R6.64] ;  /* 0x0000000406077981 */ /* 0x000f24000c1e1900 */
[----:B------:R-:W-:Y:S02]  /*0180*/  IMAD.WIDE R8, R0, 0x4, R8 ;  /* 0x0000000400087825 */ /* 0x000fe400078e0208 */
[----:B------:R-:W4:Y:S02]  /*0190*/  LDG.E R0, desc[UR4][R2.64] ;  /* 0x0000000402007981 */ /* 0x000f24000c1e1900 */
[----:B------:R-:W-:Y:S02]  /*01a0*/  IMAD.WIDE R10, R13, 0x4, R10 ;  /* 0x000000040d0a7825 */ /* 0x000fe400078e020a */
[----:B------:R-:W2:Y:S04]  /*01b0*/  LDG.E R9, desc[UR4][R8.64] ;  /* 0x0000000408097981 */ /* 0x000ea8000c1e1900 */
[----:B------:R-:W3:Y:S01]  /*01c0*/  LDG.E R11, desc[UR4][R10.64] ;  /* 0x000000040a0b7981 */ /* 0x000ee2000c1e1900 */
[----:B----4-:R-:W-:-:S04]  /*01d0*/  FFMA R0, R0, R5, R7 ;  /* 0x0000000500007223 */ /* 0x010fc80000000007 */
[----:B--2---:R-:W-:-:S04]  /*01e0*/  FADD R0, R0, R9 ;  /* 0x0000000900007221 */ /* 0x004fc80000000000 */
[----:B---3--:R-:W-:-:S05]  /*01f0*/  FADD R13, R0, R11 ;  /* 0x0000000b000d7221 */ /* 0x008fca0000000000 */
[----:B------:R-:W-:Y:S01]  /*0200*/  STG.E desc[UR4][R2.64], R13 ;  /* 0x0000000d02007986 */ /* 0x000fe2000c101904 */
[----:B------:R-:W-:Y:S05]  /*0210*/  EXIT ;  /* 0x000000000000794d */ /* 0x000fea0003800000 */
.L_x_0:
[----:B------:R-:W-:-:S00]  /*0220*/  BRA `(.L_x_0) ;  /* 0xfffffffc00fc7947 */ /* 0x000fc0000383ffff */
[----:B------:R-:W-:-:S00]  /*0230*/  NOP ;  /* 0x0000000000007918 */ /* 0x000fc00000000000 */
        /* <DEDUP_REMOVED lines=12> */
.L_x_11:


//--------------------- .text._Z18SegonaVersioKernelPfS_S_ii --------------------------
	.section	.text._Z18SegonaVersioKernelPfS_S_ii,"ax",@progbits
	.align	128
        .global         _Z18SegonaVersioKernelPfS_S_ii
        .type           _Z18SegonaVersioKernelPfS_S_ii,@function
        .size           _Z18SegonaVersioKernelPfS_S_ii,(.L_x_12 - _Z18SegonaVersioKernelPfS_S_ii)
        .other          _Z18SegonaVersioKernelPfS_S_ii,@"STO_CUDA_ENTRY STV_DEFAULT"
_Z18SegonaVersioKernelPfS_S_ii:
.text._Z18SegonaVersioKernelPfS_S_ii:
[----:B------:R-:W-:Y:S01]  /*0000*/  LDC R1, c[0x0][0x37c] ;  /* 0x0000df00ff017b82 */ /* 0x000fe20000000800 */
[----:B------:R-:W0:Y:S07]  /*0010*/  S2R R0, SR_TID.Y ;  /* 0x0000000000007919 */ /* 0x000e2e0000002200 */
[----:B------:R-:W0:Y:S08]  /*0020*/  S2UR UR4, SR_CTAID.Y ;  /* 0x00000000000479c3 */ /* 0x000e300000002600 */
[----:B------:R-:W0:Y:S08]  /*0030*/  LDC R9, c[0x0][0x364] ;  /* 0x0000d900ff097b82 */ /* 0x000e300000000800 */
[----:B------:R-:W1:Y:S01]  /*0040*/  LDC.64 R2, c[0x0][0x398] ;  /* 0x0000e600ff027b82 */ /* 0x000e620000000a00 */
[----:B0-----:R-:W-:Y:S01]  /*0050*/  IMAD R9, R9, UR4, R0 ;  /* 0x0000000409097c24 */ /* 0x001fe2000f8e0200 */
[----:B-1----:R-:W-:-:S04]  /*0060*/  ISETP.GE.AND P0, PT, R3, 0x1, PT ;  /* 0x000000010300780c */ /* 0x002fc80003f06270 */
[----:B------:R-:W-:-:S13]  /*0070*/  ISETP.GE.OR P0, PT, R9, R2, !P0 ;  /* 0x000000020900720c */ /* 0x000fda0004706670 */
[----:B------:R-:W-:Y:S05]  /*0080*/  @P0 EXIT ;  /* 0x000000000000094d */ /* 0x000fea0003800000 */
[----:B------:R-:W0:Y:S01]  /*0090*/  LDC.64 R6, c[0x0][0x390] ;  /* 0x0000e400ff067b82 */ /* 0x000e220000000a00 */
[----:B------:R-:W-:Y:S01]  /*00a0*/  ISETP.GE.U32.AND P1, PT, R3, 0x8, PT ;  /* 0x000000080300780c */ /* 0x000fe20003f26070 */
[----:B------:R-:W-:Y:S01]  /*00b0*/  IMAD R11, R9, R3, RZ ;  /* 0x00000003090b7224 */ /* 0x000fe200078e02ff */
[----:B------:R-:W-:Y:S01]  /*00c0*/  LOP3.LUT R22, R3, 0x7, RZ, 0xc0, !PT ;  /* 0x0000000703167812 */ /* 0x000fe200078ec0ff */
[----:B------:R-:W1:Y:S01]  /*00d0*/  LDCU.64 UR8, c[0x0][0x358] ;  /* 0x00006b00ff0877ac */ /* 0x000e620008000a00 */
[----:B------:R-:W-:Y:S02]  /*00e0*/  HFMA2 R0, -RZ, RZ, 0, 0 ;  /* 0x00000000ff007431 */ /* 0x000fe400000001ff */
[----:B------:R-:W-:Y:S01]  /*00f0*/  ISETP.NE.AND P0, PT, R22, RZ, PT ;  /* 0x000000ff1600720c */ /* 0x000fe20003f05270 */
[----:B------:R-:W2:Y:S01]  /*0100*/  LDC.64 R4, c[0x0][0x380] ;  /* 0x0000e000ff047b82 */ /* 0x000ea20000000a00 */
[----:B0-----:R-:W-:-:S04]  /*0110*/  IMAD.WIDE.U32 R6, R9, 0x4, R6 ;  /* 0x0000000409067825 */ /* 0x001fc800078e0006 */
[----:B--2---:R-:W-:Y:S01]  /*0120*/  IMAD.WIDE.U32 R8, R11, 0x4, R4 ;  /* 0x000000040b087825 */ /* 0x004fe200078e0004 */
[----:B-1----:R-:W-:Y:S06]  /*0130*/  @!P1 BRA `(.L_x_1) ;  /* 0x0000000400389947 */ /* 0x002fec0003800000 */
[----:B------:R0:W5:Y:S01]  /*0140*/  LDG.E R10, desc[UR8][R8.64] ;  /* 0x00000008080a7981 */ /* 0x000162000c1e1900 */
[----:B------:R-:W1:Y:S01]  /*0150*/  LDCU.128 UR4, c[0x0][0x380] ;  /* 0x00007000ff0477ac */ /* 0x000e620008000c00 */
[----:B------:R-:W-:-:S04]  /*0160*/  LOP3.LUT R0, R3, 0x7ffffff8, RZ, 0xc0, !PT ;  /* 0x7ffffff803007812 */ /* 0x000fc800078ec0ff */
[----:B------:R-:W-:Y:S01]  /*0170*/  IADD3 R2, PT, PT, -R0, RZ, RZ ;  /* 0x000000ff00027210 */ /* 0x000fe20007ffe1ff */
[----:B-1----:R-:W-:Y:S02]  /*0180*/  UIADD3 UR6, UP0, UPT, UR6, 0x10, URZ ;  /* 0x0000001006067890 */ /* 0x002fe4000ff1e0ff */
[----:B------:R-:W-:Y:S02]  /*0190*/  UIADD3 UR4, UP1, UPT, UR4, 0x10, URZ ;  /* 0x0000001004047890 */ /* 0x000fe4000ff3e0ff */
[----:B------:R-:W-:Y:S02]  /*01a0*/  UIADD3.X UR7, UPT, UPT, URZ, UR7, URZ, UP0, !UPT ;  /* 0x00000007ff077290 */ /* 0x000fe400087fe4ff */
[----:B------:R-:W-:Y:S01]  /*01b0*/  MOV R14, UR6 ;  /* 0x00000006000e7c02 */ /* 0x000fe20008000f00 */
[----:B------:R-:W-:-:S03]  /*01c0*/  UIADD3.X UR5, UPT, UPT, URZ, UR5, URZ, UP1, !UPT ;  /* 0x00000005ff057290 */ /* 0x000fc60008ffe4ff */
[----:B0-----:R-:W-:-:S09]  /*01d0*/  MOV R15, UR7 ;  /* 0x00000007000f7c02 */ /* 0x001fd20008000f00 */
.L_x_2:
[----:B0-----:R-:W-:Y:S01]  /*01e0*/  MOV R16, UR4 ;  /* 0x0000000400107c02 */ /* 0x001fe20008000f00 */
[C---:B------:R-:W-:Y:S01]  /*01f0*/  IMAD.WIDE.U32 R12, R11.reuse, 0x4, R14 ;  /* 0x000000040b0c7825 */ /* 0x040fe200078e000e */
[----:B------:R-:W-:Y:S01]  /*0200*/  MOV R17, UR5 ;  /* 0x0000000500117c02 */ /* 0x000fe20008000f00 */
[----:B------:R-:W2:Y:S02]  /*0210*/  LDG.E R19, desc[UR8][R6.64] ;  /* 0x0000000806137981 */ /* 0x000ea4000c1e1900 */
[----:B------:R-:W-:Y:S02]  /*0220*/  IMAD.WIDE.U32 R16, R11, 0x4, R16 ;  /* 0x000000040b107825 */ /* 0x000fe400078e0010 */
[----:B------:R-:W2:Y:S04]  /*0230*/  LDG.E R21, desc[UR8][R12.64+-0x10] ;  /* 0xfffff0080c157981 */ /* 0x000ea8000c1e1900 */
[----:B------:R-:W2:Y:S04]  /*0240*/  LDG.E R18, desc[UR8][R16.64+-0x10] ;  /* 0xfffff00810127981 */ /* 0x000ea8000c1e1900 */
[----:B------:R-:W3:Y:S01]  /*0250*/  LDG.E R20, desc[UR8][R14.64+-0x10] ;  /* 0xfffff0080e147981 */ /* 0x000ee2000c1e1900 */
[----:B--2---:R-:W-:-:S03]  /*0260*/  FFMA R19, R18, R19, R21 ;  /* 0x0000001312137223 */ /* 0x004fc60000000015 */
[----:B------:R-:W2:Y:S01]  /*0270*/  LDG.E R18, desc[UR8][R16.64+-0xc] ;  /* 0xfffff40810127981 */ /* 0x000ea2000c1e1900 */
[----:B---3-5:R-:W-:-:S05]  /*0280*/  FFMA R19, R20, R10, R19 ;  /* 0x0000000a14137223 */ /* 0x028fca0000000013 */
[----:B------:R0:W-:Y:S04]  /*0290*/  STG.E desc[UR8][R16.64+-0x10], R19 ;  /* 0xfffff01310007986 */ /* 0x0001e8000c101908 */
[----:B------:R-:W2:Y:S04]  /*02a0*/  LDG.E R21, desc[UR8][R6.64] ;  /* 0x0000000806157981 */ /* 0x000ea8000c1e1900 */
[----:B------:R-:W2:Y:S04]  /*02b0*/  LDG.E R23, desc[UR8][R12.64+-0xc] ;  /* 0xfffff4080c177981 */ /* 0x000ea8000c1e1900 */
[----:B------:R-:W3:Y:S04]  /*02c0*/  LDG.E R10, desc[UR8][R8.64] ;  /* 0x00000008080a7981 */ /* 0x000ee8000c1e1900 */
[----:B------:R-:W3:Y:S01]  /*02d0*/  LDG.E R20, desc[UR8][R14.64+-0xc] ;  /* 0xfffff4080e147981 */ /* 0x000ee2000c1e1900 */
[----:B--2---:R-:W-:-:S03]  /*02e0*/  FFMA R21, R18, R21, R23 ;  /* 0x0000001512157223 */ /* 0x004fc60000000017 */
[----:B------:R-:W2:Y:S01]  /*02f0*/  LDG.E R18, desc[UR8][R16.64+-0x8] ;  /* 0xfffff80810127981 */ /* 0x000ea2000c1e1900 */
[----:B---3--:R-:W-:-:S05]  /*0300*/  FFMA R21, R10, R20, R21 ;  /* 0x000000140a157223 */ /* 0x008fca0000000015 */
[----:B------:R1:W-:Y:S04]  /*0310*/  STG.E desc[UR8][R16.64+-0xc], R21 ;  /* 0xfffff41510007986 */ /* 0x0003e8000c101908 */
[----:B------:R-:W2:Y:S04]  /*0320*/  LDG.E R23, desc[UR8][R6.64] ;  /* 0x0000000806177981 */ /* 0x000ea8000c1e1900 */
[----:B------:R-:W2:Y:S04]  /*0330*/  LDG.E R25, desc[UR8][R12.64+-0x8] ;  /* 0xfffff8080c197981 */ /* 0x000ea8000c1e1900 */
[----:B0-----:R-:W3:Y:S01]  /*0340*/  LDG.E R19, desc[UR8][R14.64+-0x8] ;  /* 0xfffff8080e137981 */ /* 0x001ee2000c1e1900 */
[----:B--2---:R-:W-:-:S03]  /*0350*/  FFMA R23, R18, R23, R25 ;  /* 0x0000001712177223 */ /* 0x004fc60000000019 */
[----:B------:R-:W2:Y:S01]  /*0360*/  LDG.E R18, desc[UR8][R16.64+-0x4] ;  /* 0xfffffc0810127981 */ /* 0x000ea2000c1e1900 */
[----:B---3--:R-:W-:-:S05]  /*0370*/  FFMA R19, R10, R19, R23 ;  /* 0x000000130a137223 */ /* 0x008fca0000000017 */
[----:B------:R0:W-:Y:S04]  /*0380*/  STG.E desc[UR8][R16.64+-0x8], R19 ;  /* 0xfffff81310007986 */ /* 0x0001e8000c101908 */
[----:B------:R-:W2:Y:S04]  /*0390*/  LDG.E R23, desc[UR8][R6.64] ;  /* 0x0000000806177981 */ /* 0x000ea8000c1e1900 */
[----:B------:R-:W2:Y:S04]  /*03a0*/  LDG.E R25, desc[UR8][R12.64+-0x4] ;  /* 0xfffffc080c197981 */ /* 0x000ea8000c1e1900 */
[----:B------:R-:W3:Y:S01]  /*03b0*/  LDG.E R20, desc[UR8][R14.64+-0x4] ;  /* 0xfffffc080e147981 */ /* 0x000ee2000c1e1900 */
[----:B--2---:R-:W-:-:S03]  /*03c0*/  FFMA R23, R18, R23, R25 ;  /* 0x0000001712177223 */ /* 0x004fc60000000019 */
[----:B------:R-:W2:Y:S01]  /*03d0*/  LDG.E R18, desc[UR8][R16.64] ;  /* 0x0000000810127981 */ /* 0x000ea2000c1e1900 */
[----:B---3--:R-:W-:-:S05]  /*03e0*/  FFMA R23, R10, R20, R23 ;  /* 0x000000140a177223 */ /* 0x008fca0000000017 */
[----:B------:R3:W-:Y:S04]  /*03f0*/  STG.E desc[UR8][R16.64+-0x4], R23 ;  /* 0xfffffc1710007986 */ /* 0x0007e8000c101908 */
[----:B-1----:R-:W2:Y:S04]  /*0400*/  LDG.E R21, desc[UR8][R6.64] ;  /* 0x0000000806157981 */ /* 0x002ea8000c1e1900 */
[----:B------:R-:W2:Y:S04]  /*0410*/  LDG.E R25, desc[UR8][R12.64] ;  /* 0x000000080c197981 */ /* 0x000ea8000c1e1900 */
[----:B------:R-:W4:Y:S01]  /*0420*/  LDG.E R20, desc[UR8][R14.64] ;  /* 0x000000080e147981 */ /* 0x000f22000c1e1900 */
[----:B--2---:R-:W-:-:S03]  /*0430*/  FFMA R21, R18, R21, R25 ;  /* 0x0000001512157223 */ /* 0x004fc60000000019 */
[----:B------:R-:W2:Y:S01]  /*0440*/  LDG.E R18, desc[UR8][R16.64+0x4] ;  /* 0x0000040810127981 */ /* 0x000ea2000c1e1900 */
[----:B----4-:R-:W-:-:S05]  /*0450*/  FFMA R21, R10, R20, R21 ;  /* 0x000000140a157223 */ /* 0x010fca0000000015 */
[----:B------:R1:W-:Y:S04]  /*0460*/  STG.E desc[UR8][R16.64], R21 ;  /* 0x0000001510007986 */ /* 0x0003e8000c101908 */
[----:B0-----:R-:W2:Y:S04]  /*0470*/  LDG.E R19, desc[UR8][R6.64] ;  /* 0x0000000806137981 */ /* 0x001ea8000c1e1900 */
[----:B------:R-:W2:Y:S04]  /*0480*/  LDG.E R25, desc[UR8][R12.64+0x4] ;  /* 0x000004080c197981 */ /* 0x000ea8000c1e1900 */
[----:B------:R-:W4:Y:S01]  /*0490*/  LDG.E R20, desc[UR8][R14.64+0x4] ;  /* 0x000004080e147981 */ /* 0x000f22000c1e1900 */
[----:B--2---:R-:W-:-:S03]  /*04a0*/  FFMA R19, R18, R19, R25 ;  /* 0x0000001312137223 */ /* 0x004fc60000000019 */
[----:B------:R-:W2:Y:S01]  /*04b0*/  LDG.E R18, desc[UR8][R16.64+0x8] ;  /* 0x0000080810127981 */ /* 0x000ea2000c1e1900 */
[----:B----4-:R-:W-:-:S05]  /*04c0*/  FFMA R19, R10, R20, R19 ;  /* 0x000000140a137223 */ /* 0x010fca0000000013 */
[----:B------:R0:W-:Y:S04]  /*04d0*/  STG.E desc[UR8][R16.64+0x4], R19 ;  /* 0x0000041310007986 */ /* 0x0001e8000c101908 */
[----:B---3--:R-:W2:Y:S04]  /*04e0*/  LDG.E R23, desc[UR8][R6.64] ;  /* 0x0000000806177981 */ /* 0x008ea8000c1e1900 */
[----:B------:R-:W2:Y:S04]  /*04f0*/  LDG.E R25, desc[UR8][R12.64+0x8] ;  /* 0x000008080c197981 */ /* 0x000ea8000c1e1900 */
[----:B------:R-:W3:Y:S01]  /*0500*/  LDG.E R20, desc[UR8][R14.64+0x8] ;  /* 0x000008080e147981 */ /* 0x000ee2000c1e1900 */
[----:B--2---:R-:W-:-:S03]  /*0510*/  FFMA R23, R18, R23, R25 ;  /* 0x0000001712177223 */ /* 0x004fc60000000019 */
[----:B------:R-:W2:Y:S01]  /*0520*/  LDG.E R18, desc[UR8][R16.64+0xc] ;  /* 0x00000c0810127981 */ /* 0x000ea2000c1e1900 */
[----:B---3--:R-:W-:-:S05]  /*0530*/  FFMA R23, R10, R20, R23 ;  /* 0x000000140a177223 */ /* 0x008fca0000000017 */
[----:B------:R0:W-:Y:S04]  /*0540*/  STG.E desc[UR8][R16.64+0x8], R23 ;  /* 0x0000081710007986 */ /* 0x0001e8000c101908 */
[----:B------:R-:W2:Y:S04]  /*0550*/  LDG.E R25, desc[UR8][R12.64+0xc] ;  /* 0x00000c080c197981 */ /* 0x000ea8000c1e1900 */
[----:B-1----:R-:W2:Y:S04]  /*0560*/  LDG.E R21, desc[UR8][R6.64] ;  /* 0x0000000806157981 */ /* 0x002ea8000c1e1900 */
[----:B------:R1:W3:Y:S01]  /*0570*/  LDG.E R20, desc[UR8][R14.64+0xc] ;  /* 0x00000c080e147981 */ /* 0x0002e2000c1e1900 */
[----:B------:R-:W-:-:S04]  /*0580*/  IADD3 R2, PT, PT, R2, 0x8, RZ ;  /* 0x0000000802027810 */ /* 0x000fc80007ffe0ff */
[----:B------:R-:W-:Y:S01]  /*0590*/  ISETP.NE.AND P1, PT, R2, RZ, PT ;  /* 0x000000ff0200720c */ /* 0x000fe20003f25270 */
[----:B------:R-:W-:Y:S01]  /*05a0*/  UIADD3 UR4, UP0, UPT, UR4, 0x20, URZ ;  /* 0x0000002004047890 */ /* 0x000fe2000ff1e0ff */
[----:B-1----:R-:W-:-:S03]  /*05b0*/  IADD3 R14, P2, PT, R14, 0x20, RZ ;  /* 0x000000200e0e7810 */ /* 0x002fc60007f5e0ff */
[----:B------:R-:W-:Y:S01]  /*05c0*/  UIADD3.X UR5, UPT, UPT, URZ, UR5, URZ, UP0, !UPT ;  /* 0x00000005ff057290 */ /* 0x000fe200087fe4ff */
[----:B------:R-:W-:Y:S01]  /*05d0*/  IADD3.X R15, PT, PT, RZ, R15, RZ, P2, !PT ;  /* 0x0000000fff0f7210 */ /* 0x000fe200017fe4ff */
[----:B--2---:R-:W-:-:S04]  /*05e0*/  FFMA R21, R18, R21, R25 ;  /* 0x0000001512157223 */ /* 0x004fc80000000019 */
[----:B---3--:R-:W-:-:S05]  /*05f0*/  FFMA R21, R10, R20, R21 ;  /* 0x000000140a157223 */ /* 0x008fca0000000015 */
[----:B------:R0:W-:Y:S01]  /*0600*/  STG.E desc[UR8][R16.64+0xc], R21 ;  /* 0x00000c1510007986 */ /* 0x0001e2000c101908 */
[----:B------:R-:W-:Y:S05]  /*0610*/  @P1 BRA `(.L_x_2) ;  /* 0xfffffff800f01947 */ /* 0x000fea000383ffff */
.L_x_1:
[----:B------:R-:W-:Y:S05]  /*0620*/  @!P0 EXIT ;  /* 0x000000000000894d */ /* 0x000fea0003800000 */
[----:B------:R-:W-:Y:S02]  /*0630*/  ISETP.GE.U32.AND P0, PT, R22, 0x4, PT ;  /* 0x000000041600780c */ /* 0x000fe40003f06070 */
[----:B------:R-:W-:-:S04]  /*0640*/  LOP3.LUT R10, R3, 0x3, RZ, 0xc0, !PT ;  /* 0x00000003030a7812 */ /* 0x000fc800078ec0ff */
[----:B------:R-:W-:-:S07]  /*0650*/  ISETP.NE.AND P1, PT, R10, RZ, PT ;  /* 0x000000ff0a00720c */ /* 0x000fce0003f25270 */
[----:B------:R-:W-:Y:S06]  /*0660*/  @!P0 BRA `(.L_x_3) ;  /* 0x0000000000988947 */ /* 0x000fec0003800000 */
[----:B------:R-:W1:Y:S01]  /*0670*/  LDC.64 R14, c[0x0][0x388] ;  /* 0x0000e200ff0e7b82 */ /* 0x000e620000000a00 */
[----:B------:R-:W-:Y:S01]  /*0680*/  IADD3 R13, PT, PT, R11, R0, RZ ;  /* 0x000000000b0d7210 */ /* 0x000fe20007ffe0ff */
[----:B0-----:R-:W2:Y:S04]  /*0690*/  LDG.E R17, desc[UR8][R6.64] ;  /* 0x0000000806117981 */ /* 0x001ea8000c1e1900 */
[----:B------:R-:W3:Y:S01]  /*06a0*/  LDG.E R19, desc[UR8][R8.64] ;  /* 0x0000000808137981 */ /* 0x000ee2000c1e1900 */
[----:B-1----:R-:W-:-:S04]  /*06b0*/  IMAD.WIDE.U32 R20, R13, 0x4, R14 ;  /* 0x000000040d147825 */ /* 0x002fc800078e000e */
[----:B------:R-:W-:Y:S02]  /*06c0*/  IMAD.WIDE.U32 R12, R13, 0x4, R4 ;  /* 0x000000040d0c7825 */ /* 0x000fe400078e0004 */
[----:B------:R-:W2:Y:S02]  /*06d0*/  LDG.E R21, desc[UR8][R20.64] ;  /* 0x0000000814157981 */ /* 0x000ea4000c1e1900 */
[----:B------:R-:W-:Y:S02]  /*06e0*/  IMAD.WIDE.U32 R14, R0, 0x4, R14 ;  /* 0x00000004000e7825 */ /* 0x000fe400078e000e */
[----:B------:R-:W2:Y:S04]  /*06f0*/  LDG.E R2, desc[UR8][R12.64] ;  /* 0x000000080c027981 */ /* 0x000ea8000c1e1900 */
[----:B------:R-:W3:Y:S01]  /*0700*/  LDG.E R16, desc[UR8][R14.64] ;  /* 0x000000080e107981 */ /* 0x000ee2000c1e1900 */
[----:B--2---:R-:W-:-:S04]  /*0710*/  FFMA R2, R2, R17, R21 ;  /* 0x0000001102027223 */ /* 0x004fc80000000015 */
[----:B---3--:R-:W-:Y:S01]  /*0720*/  FFMA R23, R19, R16, R2 ;  /* 0x0000001013177223 */ /* 0x008fe20000000002 */
[----:B------:R-:W-:-:S04]  /*0730*/  IMAD.WIDE.U32 R16, R0, 0x4, R8 ;  /* 0x0000000400107825 */ /* 0x000fc800078e0008 */
[----:B------:R-:W-:Y:S01]  /*0740*/  IMAD.WIDE.U32 R18, R11, 0x4, R14 ;  /* 0x000000040b127825 */ /* 0x000fe200078e000e */
[----:B------:R0:W-:Y:S04]  /*0750*/  STG.E desc[UR8][R12.64], R23 ;  /* 0x000000170c007986 */ /* 0x0001e8000c101908 */
[----:B------:R-:W2:Y:S04]  /*0760*/  LDG.E R22, desc[UR8][R16.64+0x4] ;  /* 0x0000040810167981 */ /* 0x000ea8000c1e1900 */
[----:B------:R-:W2:Y:S04]  /*0770*/  LDG.E R21, desc[UR8][R6.64] ;  /* 0x0000000806157981 */ /* 0x000ea8000c1e1900 */
[----:B------:R-:W2:Y:S04]  /*0780*/  LDG.E R25, desc[UR8][R18.64+0x4] ;  /* 0x0000040812197981 */ /* 0x000ea8000c1e1900 */
[----:B------:R-:W3:Y:S04]  /*0790*/  LDG.E R2, desc[UR8][R8.64] ;  /* 0x0000000808027981 */ /* 0x000ee8000c1e1900 */
[----:B------:R-:W3:Y:S01]  /*07a0*/  LDG.E R20, desc[UR8][R14.64+0x4] ;  /* 0x000004080e147981 */ /* 0x000ee2000c1e1900 */
[----:B--2---:R-:W-:-:S04]  /*07b0*/  FFMA R21, R22, R21, R25 ;  /* 0x0000001516157223 */ /* 0x004fc80000000019 */
[----:B---3--:R-:W-:Y:S02]  /*07c0*/  FFMA R21, R2, R20, R21 ;  /* 0x0000001402157223 */ /* 0x008fe40000000015 */
[----:B------:R-:W2:Y:S04]  /*07d0*/  LDG.E R20, desc[UR8][R16.64+0x8] ;  /* 0x0000080810147981 */ /* 0x000ea8000c1e1900 */
[----:B------:R1:W-:Y:S04]  /*07e0*/  STG.E desc[UR8][R16.64+0x4], R21 ;  /* 0x0000041510007986 */ /* 0x0003e8000c101908 */
[----:B------:R-:W2:Y:S04]  /*07f0*/  LDG.E R25, desc[UR8][R6.64] ;  /* 0x0000000806197981 */ /* 0x000ea8000c1e1900 */
[----:B0-----:R-:W2:Y:S04]  /*0800*/  LDG.E R13, desc[UR8][R18.64+0x8] ;  /* 0x00000808120d7981 */ /* 0x001ea8000c1e1900 */
[----:B------:R-:W3:Y:S01]  /*0810*/  LDG.E R12, desc[UR8][R14.64+0x8] ;  /* 0x000008080e0c7981 */ /* 0x000ee2000c1e1900 */
[----:B--2---:R-:W-:-:S04]  /*0820*/  FFMA R13, R20, R25, R13 ;  /* 0x00000019140d7223 */ /* 0x004fc8000000000d */
[----:B---3--:R-:W-:Y:S02]  /*0830*/  FFMA R13, R2, R12, R13 ;  /* 0x0000000c020d7223 */ /* 0x008fe4000000000d */
[----:B------:R-:W2:Y:S04]  /*0840*/  LDG.E R12, desc[UR8][R16.64+0xc] ;  /* 0x00000c08100c7981 */ /* 0x000ea8000c1e1900 */
[----:B------:R1:W-:Y:S04]  /*0850*/  STG.E desc[UR8][R16.64+0x8], R13 ;  /* 0x0000080d10007986 */ /* 0x0003e8000c101908 */
[----:B------:R-:W2:Y:S04]  /*0860*/  LDG.E R25, desc[UR8][R18.64+0xc] ;  /* 0x00000c0812197981 */ /* 0x000ea8000c1e1900 */
[----:B------:R-:W2:Y:S04]  /*0870*/  LDG.E R23, desc[UR8][R6.64] ;  /* 0x0000000806177981 */ /* 0x000ea8000c1e1900 */
[----:B------:R-:W3:Y:S01]  /*0880*/  LDG.E R20, desc[UR8][R14.64+0xc] ;  /* 0x00000c080e147981 */ /* 0x000ee2000c1e1900 */
[----:B------:R-:W-:Y:S01]  /*0890*/  IADD3 R0, PT, PT, R0, 0x4, RZ ;  /* 0x0000000400007810 */ /* 0x000fe20007ffe0ff */
[----:B--2---:R-:W-:-:S04]  /*08a0*/  FFMA R23, R12, R23, R25 ;  /* 0x000000170c177223 */ /* 0x004fc80000000019 */
[----:B---3--:R-:W-:-:S05]  /*08b0*/  FFMA R23, R2, R20, R23 ;  /* 0x0000001402177223 */ /* 0x008fca0000000017 */
[----:B------:R1:W-:Y:S02]  /*08c0*/  STG.E desc[UR8][R16.64+0xc], R23 ;  /* 0x00000c1710007986 */ /* 0x0003e4000c101908 */
.L_x_3:
[----:B------:R-:W-:Y:S05]  /*08d0*/  @!P1 EXIT ;  /* 0x000000000000994d */ /* 0x000fea0003800000 */
[----:B------:R-:W-:Y:S02]  /*08e0*/  ISETP.NE.AND P0, PT, R10, 0x1, PT ;  /* 0x000000010a00780c */ /* 0x000fe40003f05270 */
[----:B------:R-:W-:-:S04]  /*08f0*/  LOP3.LUT R3, R3, 0x1, RZ, 0xc0, !PT ;  /* 0x0000000103037812 */ /* 0x000fc800078ec0ff */
[----:B------:R-:W-:-:S07]  /*0900*/  ISETP.NE.U32.AND P1, PT, R3, 0x1, PT ;  /* 0x000000010300780c */ /* 0x000fce0003f25070 */
[----:B------:R-:W-:Y:S06]  /*0910*/  @!P0 BRA `(.L_x_4) ;  /* 0x0000000000608947 */ /* 0x000fec0003800000 */
[----:B-1----:R-:W1:Y:S01]  /*0920*/  LDC.64 R12, c[0x0][0x388] ;  /* 0x0000e200ff0c7b82 */ /* 0x002e620000000a00 */
[----:B------:R-:W-:Y:S01]  /*0930*/  IADD3 R3, PT, PT, R11, R0, RZ ;  /* 0x000000000b037210 */ /* 0x000fe20007ffe0ff */
[----:B------:R-:W2:Y:S04]  /*0940*/  LDG.E R15, desc[UR8][R6.64] ;  /* 0x00000008060f7981 */ /* 0x000ea8000c1e1900 */
[----:B0-----:R-:W3:Y:S01]  /*0950*/  LDG.E R19, desc[UR8][R8.64] ;  /* 0x0000000808137981 */ /* 0x001ee2000c1e1900 */
        /* <DEDUP_REMOVED lines=9> */
[C---:B------:R-:W-:Y:S01]  /*09f0*/  IMAD.WIDE.U32 R14, R0.reuse, 0x4, R8 ;  /* 0x00000004000e7825 */ /* 0x040fe200078e0008 */
[----:B------:R2:W-:Y:S04]  /*0a00*/  STG.E desc[UR8][R2.64], R21 ;  /* 0x0000001502007986 */ /* 0x0005e8000c101908 */
[----:B------:R-:W3:Y:S04]  /*0a10*/  LDG.E R19, desc[UR8][R18.64+0x4] ;  /* 0x0000040812137981 */ /* 0x000ee8000c1e1900 */
[----:B------:R-:W3:Y:S04]  /*0a20*/  LDG.E R17, desc[UR8][R6.64] ;  /* 0x0000000806117981 */ /* 0x000ee8000c1e1900 */
[----:B------:R-:W3:Y:S04]  /*0a30*/  LDG.E R10, desc[UR8][R14.64+0x4] ;  /* 0x000004080e0a7981 */ /* 0x000ee8000c1e1900 */
[----:B------:R-:W4:Y:S04]  /*0a40*/  LDG.E R16, desc[UR8][R12.64+0x4] ;  /* 0x000004080c107981 */ /* 0x000f28000c1e1900 */
[----:B------:R-:W4:Y:S01]  /*0a50*/  LDG.E R23, desc[UR8][R8.64] ;  /* 0x0000000808177981 */ /* 0x000f22000c1e1900 */
[----:B------:R-:W-:Y:S01]  /*0a60*/  IADD3 R0, PT, PT, R0, 0x2, RZ ;  /* 0x0000000200007810 */ /* 0x000fe20007ffe0ff */
[----:B---3--:R-:W-:-:S04]  /*0a70*/  FFMA R10, R10, R17, R19 ;  /* 0x000000110a0a7223 */ /* 0x008fc80000000013 */
[----:B----4-:R-:W-:-:S05]  /*0a80*/  FFMA R23, R23, R16, R10 ;  /* 0x0000001017177223 */ /* 0x010fca000000000a */
[----:B------:R2:W-:Y:S02]  /*0a90*/  STG.E desc[UR8][R14.64+0x4], R23 ;  /* 0x000004170e007986 */ /* 0x0005e4000c101908 */
.L_x_4:
[----:B------:R-:W-:Y:S05]  /*0aa0*/  @P1 EXIT ;  /* 0x000000000000194d */ /* 0x000fea0003800000 */
[----:B-1----:R-:W2:Y:S01]  /*0ab0*/  LDC.64 R12, c[0x0][0x388] ;  /* 0x0000e200ff0c7b82 */ /* 0x002ea20000000a00 */
[----:B------:R-:W-:Y:S01]  /*0ac0*/  IADD3 R11, PT, PT, R11, R0, RZ ;  /* 0x000000000b0b7210 */ /* 0x000fe20007ffe0ff */
[----:B------:R-:W3:Y:S04]  /*0ad0*/  LDG.E R7, desc[UR8][R6.64] ;  /* 0x0000000806077981 */ /* 0x000ee8000c1e1900 */
[C---:B------:R-:W-:Y:S01]  /*0ae0*/  IMAD.WIDE.U32 R4, R11.reuse, 0x4, R4 ;  /* 0x000000040b047825 */ /* 0x040fe200078e0004 */
[----:B------:R-:W4:Y:S03]  /*0af0*/  LDG.E R9, desc[UR8][R8.64] ;  /* 0x0000000808097981 */ /* 0x000f26000c1e1900 */
[----:B--2---:R-:W-:-:S04]  /*0b00*/  IMAD.WIDE.U32 R2, R11, 0x4, R12 ;  /* 0x000000040b027825 */ /* 0x004fc800078e000c */
[----:B------:R-:W-:Y:S02]  /*0b10*/  IMAD.WIDE.U32 R10, R0, 0x4, R12 ;  /* 0x00000004000a7825 */ /* 0x000fe400078e000c */
[----:B------:R-:W3:Y:S04]  /*0b20*/  LDG.E R3, desc[UR8][R2.64] ;  /* 0x0000000802037981 */ /* 0x000ee8000c1e1900 */
[----:B------:R-:W3:Y:S04]  /*0b30*/  LDG.E R0, desc[UR8][R4.64] ;  /* 0x0000000804007981 */ /* 0x000ee8000c1e1900 */
[----:B------:R-:W4:Y:S01]  /*0b40*/  LDG.E R10, desc[UR8][R10.64] ;  /* 0x000000080a0a7981 */ /* 0x000f22000c1e1900 */
[----:B---3--:R-:W-:-:S04]  /*0b50*/  FFMA R0, R0, R7, R3 ;  /* 0x0000000700007223 */ /* 0x008fc80000000003 */
[----:B----4-:R-:W-:-:S05]  /*0b60*/  FFMA R13, R9, R10, R0 ;  /* 0x0000000a090d7223 */ /* 0x010fca0000000000 */
[----:B------:R-:W-:Y:S01]  /*0b70*/  STG.E desc[UR8][R4.64], R13 ;  /* 0x0000000d04007986 */ /* 0x000fe2000c101908 */
[----:B------:R-:W-:Y:S05]  /*0b80*/  EXIT ;  /* 0x000000000000794d */ /* 0x000fea0003800000 */
.L_x_5:
        /* <DEDUP_REMOVED lines=15> */
.L_x_12:


//--------------------- .text._Z19PrimeraVersioKernelPfS_S_ii --------------------------
	.section	.text._Z19PrimeraVersioKernelPfS_S_ii,"ax",@progbits
	.align	128
        .global         _Z19PrimeraVersioKernelPfS_S_ii
        .type           _Z19PrimeraVersioKernelPfS_S_ii,@function
        .size           _Z19PrimeraVersioKernelPfS_S_ii,(.L_x_13 - _Z19PrimeraVersioKernelPfS_S_ii)
        .other          _Z19PrimeraVersioKernelPfS_S_ii,@"STO_CUDA_ENTRY STV_DEFAULT"
_Z19PrimeraVersioKernelPfS_S_ii:
.text._Z19PrimeraVersioKernelPfS_S_ii:
[----:B------:R-:W-:Y:S01]  /*0000*/  LDC R1, c[0x0][0x37c] ;  /* 0x0000df00ff017b82 */ /* 0x000fe20000000800 */
[----:B------:R-:W0:Y:S07]  /*0010*/  S2R R5, SR_TID.X ;  /* 0x0000000000057919 */ /* 0x000e2e0000002100 */
[----:B------:R-:W0:Y:S08]  /*0020*/  S2UR UR4, SR_CTAID.X ;  /* 0x00000000000479c3 */ /* 0x000e300000002500 */
[----:B------:R-:W0:Y:S08]  /*0030*/  LDC R0, c[0x0][0x360] ;  /* 0x0000d800ff007b82 */ /* 0x000e300000000800 */
[----:B------:R-:W1:Y:S01]  /*0040*/  LDC.64 R2, c[0x0][0x398] ;  /* 0x0000e600ff027b82 */ /* 0x000e620000000a00 */
[----:B0-----:R-:W-:Y:S01]  /*0050*/  IMAD R0, R0, UR4, R5 ;  /* 0x0000000400007c24 */ /* 0x001fe2000f8e0205 */
[----:B-1----:R-:W-:-:S04]  /*0060*/  ISETP.GE.AND P0, PT, R2, 0x1, PT ;  /* 0x000000010200780c */ /* 0x002fc80003f06270 */
[----:B------:R-:W-:-:S13]  /*0070*/  ISETP.GE.OR P0, PT, R0, R3, !P0 ;  /* 0x000000030000720c */ /* 0x000fda0004706670 */
[----:B------:R-:W-:Y:S05]  /*0080*/  @P0 EXIT ;  /* 0x000000000000094d */ /* 0x000fea0003800000 */
[----:B------:R-:W0:Y:S01]  /*0090*/  LDC.64 R4, c[0x0][0x388] ;  /* 0x0000e200ff047b82 */ /* 0x000e220000000a00 */
[C---:B------:R-:W-:Y:S01]  /*00a0*/  ISETP.GE.U32.AND P1, PT, R2.reuse, 0x8, PT ;  /* 0x000000080200780c */ /* 0x040fe20003f26070 */
[----:B------:R-:W1:Y:S01]  /*00b0*/  LDCU.64 UR6, c[0x0][0x358] ;  /* 0x00006b00ff0677ac */ /* 0x000e620008000a00 */
[----:B------:R-:W-:Y:S01]  /*00c0*/  LOP3.LUT R22, R2, 0x7, RZ, 0xc0, !PT ;  /* 0x0000000702167812 */ /* 0x000fe200078ec0ff */
[----:B------:R-:W-:-:S03]  /*00d0*/  HFMA2 R12, -RZ, RZ, 0, 0 ;  /* 0x00000000ff0c7431 */ /* 0x000fc600000001ff */
[----:B------:R-:W-:Y:S01]  /*00e0*/  ISETP.NE.AND P0, PT, R22, RZ, PT ;  /* 0x000000ff1600720c */ /* 0x000fe20003f05270 */
[----:B0-----:R-:W-:-:S06]  /*00f0*/  IMAD.WIDE R4, R0, 0x4, R4 ;  /* 0x0000000400047825 */ /* 0x001fcc00078e0204 */
[----:B-1----:R-:W-:Y:S06]  /*0100*/  @!P1 BRA `(.L_x_6) ;  /* 0x0000000400a49947 */ /* 0x002fec0003800000 */
[----:B------:R-:W0:Y:S01]  /*0110*/  LDCU.64 UR4, c[0x0][0x390] ;  /* 0x00007200ff0477ac */ /* 0x000e220008000a00 */
[----:B------:R-:W-:Y:S02]  /*0120*/  LOP3.LUT R12, R2, 0x7ffffff8, RZ, 0xc0, !PT ;  /* 0x7ffffff8020c7812 */ /* 0x000fe400078ec0ff */
[----:B------:R-:W-:Y:S02]  /*0130*/  MOV R13, RZ ;  /* 0x000000ff000d7202 */ /* 0x000fe40000000f00 */
[----:B------:R-:W-:Y:S02]  /*0140*/  MOV R14, R0 ;  /* 0x00000000000e7202 */ /* 0x000fe40000000f00 */
[----:B------:R-:W-:Y:S01]  /*0150*/  IADD3 R15, PT, PT, -R12, RZ, RZ ;  /* 0x000000ff0c0f7210 */ /* 0x000fe20007ffe1ff */
[----:B0-----:R-:W-:-:S04]  /*0160*/  UIADD3 UR4, UP0, UPT, UR4, 0x10, URZ ;  /* 0x0000001004047890 */ /* 0x001fc8000ff1e0ff */
[----:B------:R-:W-:Y:S02]  /*0170*/  UIADD3.X UR5, UPT, UPT, URZ, UR5, URZ, UP0, !UPT ;  /* 0x00000005ff057290 */ /* 0x000fe400087fe4ff */
[----:B------:R-:W-:-:S04]  /*0180*/  MOV R6, UR4 ;  /* 0x0000000400067c02 */ /* 0x000fc80008000f00 */
[----:B------:R-:W-:-:S07]  /*0190*/  MOV R7, UR5 ;  /* 0x0000000500077c02 */ /* 0x000fce0008000f00 */
.L_x_7:
[----:B0-----:R-:W0:Y:S01]  /*01a0*/  LDC.64 R18, c[0x0][0x380] ;  /* 0x0000e000ff127b82 */ /* 0x001e220000000a00 */
[----:B------:R-:W-:Y:S01]  /*01b0*/  IMAD.WIDE R8, R13, 0x4, R4 ;  /* 0x000000040d087825 */ /* 0x000fe200078e0204 */
[----:B------:R-:W2:Y:S04]  /*01c0*/  LDG.E R11, desc[UR6][R6.64+-0x10] ;  /* 0xfffff006060b7981 */ /* 0x000ea8000c1e1900 */
[----:B------:R-:W2:Y:S04]  /*01d0*/  LDG.E R17, desc[UR6][R8.64] ;  /* 0x0000000608117981 */ /* 0x000ea8000c1e1900 */
[----:B------:R-:W3:Y:S01]  /*01e0*/  LDG.E R16, desc[UR6][R4.64] ;  /* 0x0000000604107981 */ /* 0x000ee2000c1e1900 */
[----:B0-----:R-:W-:-:S04]  /*01f0*/  IMAD.WIDE R20, R14, 0x4, R18 ;  /* 0x000000040e147825 */ /* 0x001fc800078e0212 */
[----:B------:R-:W-:Y:S01]  /*0200*/  IMAD.WIDE R18, R13, 0x4, R18 ;  /* 0x000000040d127825 */ /* 0x000fe200078e0212 */
[----:B------:R-:W2:Y:S04]  /*0210*/  LDG.E R10, desc[UR6][R20.64] ;  /* 0x00000006140a7981 */ /* 0x000ea8000c1e1900 */
[----:B------:R-:W3:Y:S01]  /*0220*/  LDG.E R23, desc[UR6][R18.64] ;  /* 0x0000000612177981 */ /* 0x000ee2000c1e1900 */
[----:B------:R-:W-:-:S04]  /*0230*/  IMAD.WIDE R24, R3, 0x4, R18 ;  /* 0x0000000403187825 */ /* 0x000fc800078e0212 */
[----:B--2---:R-:W-:-:S04]  /*0240*/  FFMA R10, R10, R11, R17 ;  /* 0x0000000b0a0a7223 */ /* 0x004fc80000000011 */
[----:B---3--:R-:W-:Y:S01]  /*0250*/  FFMA R23, R23, R16, R10 ;  /* 0x0000001017177223 */ /* 0x008fe2000000000a */
[----:B------:R-:W-:-:S04]  /*0260*/  IMAD.WIDE R16, R3, 0x4, R20 ;  /* 0x0000000403107825 */ /* 0x000fc800078e0214 */
[C---:B------:R-:W-:Y:S01]  /*0270*/  IMAD.WIDE R10, R3.reuse, 0x4, R8 ;  /* 0x00000004030a7825 */ /* 0x040fe200078e0208 */
[----:B------:R0:W-:Y:S04]  /*0280*/  STG.E desc[UR6][R20.64], R23 ;  /* 0x0000001714007986 */ /* 0x0001e8000c101906 */
[----:B------:R-:W2:Y:S04]  /*0290*/  LDG.E R8, desc[UR6][R16.64] ;  /* 0x0000000610087981 */ /* 0x000ea8000c1e1900 */
[----:B------:R-:W2:Y:S04]  /*02a0*/  LDG.E R9, desc[UR6][R6.64+-0xc] ;  /* 0xfffff40606097981 */ /* 0x000ea8000c1e1900 */
[----:B------:R-:W2:Y:S04]  /*02b0*/  LDG.E R27, desc[UR6][R10.64] ;  /* 0x000000060a1b7981 */ /* 0x000ea8000c1e1900 */
[----:B------:R-:W3:Y:S04]  /*02c0*/  LDG.E R29, desc[UR6][R24.64] ;  /* 0x00000006181d7981 */ /* 0x000ee8000c1e1900 */
[----:B------:R-:W3:Y:S01]  /*02d0*/  LDG.E R18, desc[UR6][R4.64] ;  /* 0x0000000604127981 */ /* 0x000ee2000c1e1900 */
[----:B--2---:R-:W-:Y:S01]  /*02e0*/  FFMA R8, R8, R9, R27 ;  /* 0x0000000908087223 */ /* 0x004fe2000000001b */
[----:B------:R-:W-:-:S04]  /*02f0*/  IMAD.WIDE R26, R3, 0x4, R24 ;  /* 0x00000004031a7825 */ /* 0x000fc800078e0218 */
[----:B---3--:R-:W-:Y:S01]  /*0300*/  FFMA R29, R29, R18, R8 ;  /* 0x000000121d1d7223 */ /* 0x008fe20000000008 */
[----:B------:R-:W-:-:S04]  /*0310*/  IMAD.WIDE R8, R3, 0x4, R16 ;  /* 0x0000000403087825 */ /* 0x000fc800078e0210 */
[C---:B------:R-:W-:Y:S01]  /*0320*/  IMAD.WIDE R18, R3.reuse, 0x4, R10 ;  /* 0x0000000403127825 */ /* 0x040fe200078e020a */
[----:B------:R1:W-:Y:S04]  /*0330*/  STG.E desc[UR6][R16.64], R29 ;  /* 0x0000001d10007986 */ /* 0x0003e8000c101906 */
[----:B0-----:R-:W2:Y:S04]  /*0340*/  LDG.E R20, desc[UR6][R8.64] ;  /* 0x0000000608147981 */ /* 0x001ea8000c1e1900 */
[----:B------:R-:W2:Y:S04]  /*0350*/  LDG.E R21, desc[UR6][R6.64+-0x8] ;  /* 0xfffff80606157981 */ /* 0x000ea8000c1e1900 */
[----:B------:R-:W2:Y:S04]  /*0360*/  LDG.E R11, desc[UR6][R18.64] ;  /* 0x00000006120b7981 */ /* 0x000ea8000c1e1900 */
[----:B------:R-:W3:Y:S04]  /*0370*/  LDG.E R10, desc[UR6][R26.64] ;  /* 0x000000061a0a7981 */ /* 0x000ee8000c1e1900 */
[----:B------:R-:W3:Y:S01]  /*0380*/  LDG.E R23, desc[UR6][R4.64] ;  /* 0x0000000604177981 */ /* 0x000ee2000c1e1900 */
[----:B------:R-:W-:-:S04]  /*0390*/  IMAD.WIDE R24, R3, 0x4, R26 ;  /* 0x0000000403187825 */ /* 0x000fc800078e021a */
[----:B--2---:R-:W-:Y:S01]  /*03a0*/  FFMA R11, R20, R21, R11 ;  /* 0x00000015140b7223 */ /* 0x004fe2000000000b */
[----:B------:R-:W-:-:S04]  /*03b0*/  IMAD.WIDE R20, R3, 0x4, R18 ;  /* 0x0000000403147825 */ /* 0x000fc800078e0212 */
[----:B---3--:R-:W-:Y:S01]  /*03c0*/  FFMA R23, R10, R23, R11 ;  /* 0x000000170a177223 */ /* 0x008fe2000000000b */
[----:B------:R-:W-:-:S04]  /*03d0*/  IMAD.WIDE R10, R3, 0x4, R8 ;  /* 0x00000004030a7825 */ /* 0x000fc800078e0208 */
[----:B------:R0:W-:Y:S04]  /*03e0*/  STG.E desc[UR6][R8.64], R23 ;  /* 0x0000001708007986 */ /* 0x0001e8000c101906 */
[----:B-1----:R-:W2:Y:S04]  /*03f0*/  LDG.E R16, desc[UR6][R10.64] ;  /* 0x000000060a107981 */ /* 0x002ea8000c1e1900 */
[----:B------:R-:W2:Y:S04]  /*0400*/  LDG.E R17, desc[UR6][R6.64+-0x4] ;  /* 0xfffffc0606117981 */ /* 0x000ea8000c1e1900 */
[----:B------:R-:W2:Y:S04]  /*0410*/  LDG.E R19, desc[UR6][R20.64] ;  /* 0x0000000614137981 */ /* 0x000ea8000c1e1900 */
[----:B------:R-:W3:Y:S04]  /*0420*/  LDG.E R27, desc[UR6][R24.64] ;  /* 0x00000006181b7981 */ /* 0x000ee8000c1e1900 */
[----:B------:R-:W3:Y:S01]  /*0430*/  LDG.E R18, desc[UR6][R4.64] ;  /* 0x0000000604127981 */ /* 0x000ee2000c1e1900 */
[----:B--2---:R-:W-:-:S04]  /*0440*/  FFMA R16, R16, R17, R19 ;  /* 0x0000001110107223 */ /* 0x004fc80000000013 */
[----:B---3--:R-:W-:Y:S01]  /*0450*/  FFMA R29, R27, R18, R16 ;  /* 0x000000121b1d7223 */ /* 0x008fe20000000010 */
[----:B------:R-:W-:-:S04]  /*0460*/  IMAD.WIDE R16, R3, 0x4, R10 ;  /* 0x0000000403107825 */ /* 0x000fc800078e020a */
[C---:B------:R-:W-:Y:S01]  /*0470*/  IMAD.WIDE R18, R3.reuse, 0x4, R20 ;  /* 0x0000000403127825 */ /* 0x040fe200078e0214 */
[----:B------:R1:W-:Y:S03]  /*0480*/  STG.E desc[UR6][R10.64], R29 ;  /* 0x0000001d0a007986 */ /* 0x0003e6000c101906 */
[C---:B------:R-:W-:Y:S01]  /*0490*/  IMAD.WIDE R26, R3.reuse, 0x4, R24 ;  /* 0x00000004031a7825 */ /* 0x040fe200078e0218 */
[----:B0-----:R-:W2:Y:S04]  /*04a0*/  LDG.E R8, desc[UR6][R16.64] ;  /* 0x0000000610087981 */ /* 0x001ea8000c1e1900 */
[----:B------:R-:W2:Y:S04]  /*04b0*/  LDG.E R9, desc[UR6][R6.64] ;  /* 0x0000000606097981 */ /* 0x000ea8000c1e1900 */
[----:B------:R-:W2:Y:S04]  /*04c0*/  LDG.E R21, desc[UR6][R18.64] ;  /* 0x0000000612157981 */ /* 0x000ea8000c1e1900 */
[----:B------:R-:W3:Y:S04]  /*04d0*/  LDG.E R23, desc[UR6][R26.64] ;  /* 0x000000061a177981 */ /* 0x000ee8000c1e1900 */
[----:B------:R-:W3:Y:S01]  /*04e0*/  LDG.E R20, desc[UR6][R4.64] ;  /* 0x0000000604147981 */ /* 0x000ee2000c1e1900 */
[----:B------:R-:W-:-:S04]  /*04f0*/  IMAD.WIDE R24, R3, 0x4, R26 ;  /* 0x0000000403187825 */ /* 0x000fc800078e021a */
[----:B--2---:R-:W-:-:S04]  /*0500*/  FFMA R8, R8, R9, R21 ;  /* 0x0000000908087223 */ /* 0x004fc80000000015 */
[----:B---3--:R-:W-:Y:S01]  /*0510*/  FFMA R23, R23, R20, R8 ;  /* 0x0000001417177223 */ /* 0x008fe20000000008 */
[----:B------:R-:W-:-:S04]  /*0520*/  IMAD.WIDE R8, R3, 0x4, R16 ;  /* 0x0000000403087825 */ /* 0x000fc800078e0210 */
[C---:B------:R-:W-:Y:S01]  /*0530*/  IMAD.WIDE R20, R3.reuse, 0x4, R18 ;  /* 0x0000000403147825 */ /* 0x040fe200078e0212 */
[----:B------:R0:W-:Y:S04]  /*0540*/  STG.E desc[UR6][R16.64], R23 ;  /* 0x0000001710007986 */ /* 0x0001e8000c101906 */
[----:B-1----:R-:W2:Y:S04]  /*0550*/  LDG.E R10, desc[UR6][R8.64] ;  /* 0x00000006080a7981 */ /* 0x002ea8000c1e1900 */
[----:B------:R-:W2:Y:S04]  /*0560*/  LDG.E R11, desc[UR6][R6.64+0x4] ;  /* 0x00000406060b7981 */ /* 0x000ea8000c1e1900 */
[----:B------:R-:W2:Y:S04]  /*0570*/  LDG.E R19, desc[UR6][R20.64] ;  /* 0x0000000614137981 */ /* 0x000ea8000c1e1900 */
[----:B------:R-:W3:Y:S04]  /*0580*/  LDG.E R27, desc[UR6][R24.64] ;  /* 0x00000006181b7981 */ /* 0x000ee8000c1e1900 */
[----:B------:R-:W3:Y:S01]  /*0590*/  LDG.E R18, desc[UR6][R4.64] ;  /* 0x0000000604127981 */ /* 0x000ee2000c1e1900 */
[----:B0-----:R-:W-:-:S04]  /*05a0*/  IMAD.WIDE R16, R3, 0x4, R24 ;  /* 0x0000000403107825 */ /* 0x001fc800078e0218 */
        /* <DEDUP_REMOVED lines=14> */
[----:B------:R-:W-:Y:S01]  /*0690*/  IMAD.WIDE R24, R3, 0x4, R10 ;  /* 0x0000000403187825 */ /* 0x000fe200078e020a */
[----:B------:R0:W-:Y:S04]  /*06a0*/  STG.E desc[UR6][R10.64], R23 ;  /* 0x000000170a007986 */ /* 0x0001e8000c101906 */
[----:B------:R-:W2:Y:S04]  /*06b0*/  LDG.E R21, desc[UR6][R20.64] ;  /* 0x0000000614157981 */ /* 0x000ea8000c1e1900 */
[----:B------:R-:W2:Y:S04]  /*06c0*/  LDG.E R26, desc[UR6][R24.64] ;  /* 0x00000006181a7981 */ /* 0x000ea8000c1e1900 */
[----:B------:R1:W2:Y:S04]  /*06d0*/  LDG.E R19, desc[UR6][R6.64+0xc] ;  /* 0x00000c0606137981 */ /* 0x0002a8000c1e1900 */
[----:B------:R-:W3:Y:S04]  /*06e0*/  LDG.E R8, desc[UR6][R8.64] ;  /* 0x0000000608087981 */ /* 0x000ee8000c1e1900 */
[----:B------:R-:W3:Y:S01]  /*06f0*/  LDG.E R16, desc[UR6][R4.64] ;  /* 0x0000000604107981 */ /* 0x000ee2000c1e1900 */
[----:B------:R-:W-:-:S04]  /*0700*/  IADD3 R15, PT, PT, R15, 0x8, RZ ;  /* 0x000000080f0f7810 */ /* 0x000fc80007ffe0ff */
[----:B------:R-:W-:Y:S02]  /*0710*/  ISETP.NE.AND P1, PT, R15, RZ, PT ;  /* 0x000000ff0f00720c */ /* 0x000fe40003f25270 */
[----:B-1----:R-:W-:Y:S02]  /*0720*/  IADD3 R6, P2, PT, R6, 0x20, RZ ;  /* 0x0000002006067810 */ /* 0x002fe40007f5e0ff */
[C---:B------:R-:W-:Y:S02]  /*0730*/  LEA R14, R3.reuse, R14, 0x3 ;  /* 0x0000000e030e7211 */ /* 0x040fe400078e18ff */
[----:B------:R-:W-:Y:S02]  /*0740*/  IADD3.X R7, PT, PT, RZ, R7, RZ, P2, !PT ;  /* 0x00000007ff077210 */ /* 0x000fe400017fe4ff */
[----:B------:R-:W-:Y:S01]  /*0750*/  LEA R13, R3, R13, 0x3 ;  /* 0x0000000d030d7211 */ /* 0x000fe200078e18ff */
[----:B--2---:R-:W-:-:S04]  /*0760*/  FFMA R19, R26, R19, R21 ;  /* 0x000000131a137223 */ /* 0x004fc80000000015 */
[----:B---3--:R-:W-:-:S05]  /*0770*/  FFMA R19, R8, R16, R19 ;  /* 0x0000001008137223 */ /* 0x008fca0000000013 */
[----:B------:R0:W-:Y:S01]  /*0780*/  STG.E desc[UR6][R24.64], R19 ;  /* 0x0000001318007986 */ /* 0x0001e2000c101906 */
[----:B------:R-:W-:Y:S05]  /*0790*/  @P1 BRA `(.L_x_7) ;  /* 0xfffffff800801947 */ /* 0x000fea000383ffff */
.L_x_6:
[----:B------:R-:W-:Y:S05]  /*07a0*/  @!P0 EXIT ;  /* 0x000000000000894d */ /* 0x000fea0003800000 */
[----:B------:R-:W-:Y:S02]  /*07b0*/  ISETP.GE.U32.AND P0, PT, R22, 0x4, PT ;  /* 0x000000041600780c */ /* 0x000fe40003f06070 */
[----:B------:R-:W-:-:S04]  /*07c0*/  LOP3.LUT R13, R2, 0x3, RZ, 0xc0, !PT ;  /* 0x00000003020d7812 */ /* 0x000fc800078ec0ff */
[----:B------:R-:W-:-:S07]  /*07d0*/  ISETP.NE.AND P1, PT, R13, RZ, PT ;  /* 0x000000ff0d00720c */ /* 0x000fce0003f25270 */
[----:B------:R-:W-:Y:S06]  /*07e0*/  @!P0 BRA `(.L_x_8) ;  /* 0x0000000000c88947 */ /* 0x000fec0003800000 */
[----:B------:R-:W1:Y:S01]  /*07f0*/  LDC.64 R6, c[0x0][0x390] ;  /* 0x0000e400ff067b82 */ /* 0x000e620000000a00 */
[----:B------:R-:W-:Y:S01]  /*0800*/  IMAD R17, R12, R3, RZ ;  /* 0x000000030c117224 */ /* 0x000fe200078e02ff */
[----:B------:R-:W2:Y:S03]  /*0810*/  LDG.E R18, desc[UR6][R4.64] ;  /* 0x0000000604127981 */ /* 0x000ea6000c1e1900 */
[----:B------:R-:W-:Y:S01]  /*0820*/  IMAD.WIDE R8, R17, 0x4, R4 ;  /* 0x0000000411087825 */ /* 0x000fe200078e0204 */
[----:B0-----:R-:W-:Y:S02]  /*0830*/  IADD3 R11, PT, PT, R0, R17, RZ ;  /* 0x00000011000b7210 */ /* 0x001fe40007ffe0ff */
[----:B------:R-:W0:Y:S02]  /*0840*/  LDC.64 R14, c[0x0][0x380] ;  /* 0x0000e000ff0e7b82 */ /* 0x000e240000000a00 */
[----:B------:R-:W3:Y:S01]  /*0850*/  LDG.E R19, desc[UR6][R8.64] ;  /* 0x0000000608137981 */ /* 0x000ee2000c1e1900 */
[----:B-1----:R-:W-:-:S04]  /*0860*/  IMAD.WIDE.U32 R6, R12, 0x4, R6 ;  /* 0x000000040c067825 */ /* 0x002fc800078e0006 */
[----:B0-----:R-:W-:-:S04]  /*0870*/  IMAD.WIDE R10, R11, 0x4, R14 ;  /* 0x000000040b0a7825 */ /* 0x001fc800078e020e */
[----:B------:R-:W-:Y:S01]  /*0880*/  IMAD.WIDE R14, R17, 0x4, R14 ;  /* 0x00000004110e7825 */ /* 0x000fe200078e020e */
[----:B------:R-:W3:Y:S04]  /*0890*/  LDG.E R16, desc[UR6][R10.64] ;  /* 0x000000060a107981 */ /* 0x000ee8000c1e1900 */
[----:B------:R-:W3:Y:S04]  /*08a0*/  LDG.E R17, desc[UR6][R6.64] ;  /* 0x0000000606117981 */ /* 0x000ee8000c1e1900 */
[----:B------:R-:W2:Y:S01]  /*08b0*/  LDG.E R21, desc[UR6][R14.64] ;  /* 0x000000060e157981 */ /* 0x000ea2000c1e1900 */
[----:B---3--:R-:W-:-:S04]  /*08c0*/  FFMA R16, R16, R17, R19 ;  /* 0x0000001110107223 */ /* 0x008fc80000000013 */
[----:B--2---:R-:W-:Y:S01]  /*08d0*/  FFMA R23, R21, R18, R16 ;  /* 0x0000001215177223 */ /* 0x004fe20000000010 */
[----:B------:R-:W-:-:S04]  /*08e0*/  IMAD.WIDE R16, R3, 0x4, R10 ;  /* 0x0000000403107825 */ /* 0x000fc800078e020a */
[C---:B------:R-:W-:Y:S01]  /*08f0*/  IMAD.WIDE R18, R3.reuse, 0x4, R8 ;  /* 0x0000000403127825 */ /* 0x040fe200078e0208 */
[----:B------:R0:W-:Y:S03]  /*0900*/  STG.E desc[UR6][R10.64], R23 ;  /* 0x000000170a007986 */ /* 0x0001e6000c101906 */
[C---:B------:R-:W-:Y:S01]  /*0910*/  IMAD.WIDE R20, R3.reuse, 0x4, R14 ;  /* 0x0000000403147825 */ /* 0x040fe200078e020e */
        /* <DEDUP_REMOVED lines=24> */
[----:B------:R-:W2:Y:S04]  /*0aa0*/  LDG.E R14, desc[UR6][R18.64] ;  /* 0x00000006120e7981 */ /* 0x000ea8000c1e1900 */
[----:B------:R-:W3:Y:S04]  /*0ab0*/  LDG.E R17, desc[UR6][R16.64] ;  /* 0x0000000610117981 */ /* 0x000ee8000c1e1900 */
[----:B------:R-:W3:Y:S01]  /*0ac0*/  LDG.E R10, desc[UR6][R4.64] ;  /* 0x00000006040a7981 */ /* 0x000ee2000c1e1900 */
[----:B------:R-:W-:Y:S01]  /*0ad0*/  IADD3 R12, PT, PT, R12, 0x4, RZ ;  /* 0x000000040c0c7810 */ /* 0x000fe20007ffe0ff */
[----:B--2---:R-:W-:-:S04]  /*0ae0*/  FFMA R14, R14, R25, R21 ;  /* 0x000000190e0e7223 */ /* 0x004fc80000000015 */
[----:B---3--:R-:W-:-:S05]  /*0af0*/  FFMA R11, R17, R10, R14 ;  /* 0x0000000a110b7223 */ /* 0x008fca000000000e */
[----:B------:R1:W-:Y:S02]  /*0b00*/  STG.E desc[UR6][R18.64], R11 ;  /* 0x0000000b12007986 */ /* 0x0003e4000c101906 */
.L_x_8:
[----:B------:R-:W-:Y:S05]  /*0b10*/  @!P1 EXIT ;  /* 0x000000000000994d */ /* 0x000fea0003800000 */
[----:B------:R-:W-:Y:S02]  /*0b20*/  ISETP.NE.AND P0, PT, R13, 0x1, PT ;  /* 0x000000010d00780c */ /* 0x000fe40003f05270 */
[----:B------:R-:W-:-:S04]  /*0b30*/  LOP3.LUT R2, R2, 0x1, RZ, 0xc0, !PT ;  /* 0x0000000102027812 */ /* 0x000fc800078ec0ff */
[----:B------:R-:W-:-:S07]  /*0b40*/  ISETP.NE.U32.AND P1, PT, R2, 0x1, PT ;  /* 0x000000010200780c */ /* 0x000fce0003f25070 */
[----:B------:R-:W-:Y:S06]  /*0b50*/  @!P0 BRA `(.L_x_9) ;  /* 0x0000000000708947 */ /* 0x000fec0003800000 */
[----:B-1----:R-:W1:Y:S01]  /*0b60*/  LDC.64 R8, c[0x0][0x390] ;  /* 0x0000e400ff087b82 */ /* 0x002e620000000a00 */
[----:B------:R-:W-:Y:S01]  /*0b70*/  IMAD R13, R12, R3, RZ ;  /* 0x000000030c0d7224 */ /* 0x000fe200078e02ff */
[----:B------:R-:W2:Y:S03]  /*0b80*/  LDG.E R16, desc[UR6][R4.64] ;  /* 0x0000000604107981 */ /* 0x000ea6000c1e1900 */
[----:B------:R-:W-:Y:S01]  /*0b90*/  IMAD.WIDE R14, R13, 0x4, R4 ;  /* 0x000000040d0e7825 */ /* 0x000fe200078e0204 */
[----:B------:R-:W-:Y:S02]  /*0ba0*/  IADD3 R7, PT, PT, R0, R13, RZ ;  /* 0x0000000d00077210 */ /* 0x000fe40007ffe0ff */
[----:B0-----:R-:W0:Y:S02]  /*0bb0*/  LDC.64 R10, c[0x0][0x380] ;  /* 0x0000e000ff0a7b82 */ /* 0x001e240000000a00 */
        /* <DEDUP_REMOVED lines=12> */
[----:B------:R-:W-:Y:S01]  /*0c80*/  IMAD.WIDE R14, R3, 0x4, R10 ;  /* 0x00000004030e7825 */ /* 0x000fe200078e020a */
        /* <DEDUP_REMOVED lines=9> */
.L_x_9:
[----:B------:R-:W-:Y:S05]  /*0d20*/  @P1 EXIT ;  /* 0x000000000000194d */ /* 0x000fea0003800000 */
[----:B012---:R-:W0:Y:S01]  /*0d30*/  LDC.64 R10, c[0x0][0x390] ;  /* 0x0000e400ff0a7b82 */ /* 0x007e220000000a00 */
[----:B------:R-:W-:-:S04]  /*0d40*/  IMAD R15, R12, R3, RZ ;  /* 0x000000030c0f7224 */ /* 0x000fc800078e02ff */
[----:B------:R-:W-:Y:S01]  /*0d50*/  IMAD.WIDE R6, R15, 0x4, R4 ;  /* 0x000000040f067825 */ /* 0x000fe200078e0204 */
[----:B------:R-:W-:Y:S01]  /*0d60*/  IADD3 R3, PT, PT, R0, R15, RZ ;  /* 0x0000000f00037210 */ /* 0x000fe20007ffe0ff */
[----:B------:R-:W2:Y:S01]  /*0d70*/  LDG.E R4, desc[UR6][R4.64] ;  /* 0x0000000604047981 */ /* 0x000ea2000c1e1900 */
[----:B------:R-:W1:Y:S03]  /*0d80*/  LDC.64 R8, c[0x0][0x380] ;  /* 0x0000e000ff087b82 */ /* 0x000e660000000a00 */
[----:B------:R-:W3:Y:S01]  /*0d90*/  LDG.E R7, desc[UR6][R6.64] ;  /* 0x0000000606077981 */ /* 0x000ee2000c1e1900 */
[----:B0-----:R-:W-:-:S06]  /*0da0*/  IMAD.WIDE.U32 R12, R12, 0x4, R10 ;  /* 0x000000040c0c7825 */ /* 0x001fcc00078e000a */
[----:B------:R-:W3:Y:S01]  /*0db0*/  LDG.E R13, desc[UR6][R12.64] ;  /* 0x000000060c0d7981 */ /* 0x000ee2000c1e1900 */
[----:B-1----:R-:W-:-:S04]  /*0dc0*/  IMAD.WIDE R2, R3, 0x4, R8 ;  /* 0x0000000403027825 */ /* 0x002fc800078e0208 */
[----:B------:R-:W-:Y:S01]  /*0dd0*/  IMAD.WIDE R8, R15, 0x4, R8 ;  /* 0x000000040f087825 */ /* 0x000fe200078e0208 */
[----:B------:R-:W3:Y:S05]  /*0de0*/  LDG.E R0, desc[UR6][R2.64] ;  /* 0x0000000602007981 */ /* 0x000eea000c1e1900 */
[----:B------:R-:W2:Y:S01]  /*0df0*/  LDG.E R9, desc[UR6][R8.64] ;  /* 0x0000000608097981 */ /* 0x000ea2000c1e1900 */
[----:B---3--:R-:W-:-:S04]  /*0e00*/  FFMA R0, R0, R13, R7 ;  /* 0x0000000d00007223 */ /* 0x008fc80000000007 */
[----:B--2---:R-:W-:-:S05]  /*0e10*/  FFMA R11, R9, R4, R0 ;  /* 0x00000004090b7223 */ /* 0x004fca0000000000 */
[----:B------:R-:W-:Y:S01]  /*0e20*/  STG.E desc[UR6][R2.64], R11 ;  /* 0x0000000b02007986 */ /* 0x000fe2000c101906 */
[----:B------:R-:W-:Y:S05]  /*0e30*/  EXIT ;  /* 0x000000000000794d */ /* 0x000fea0003800000 */
.L_x_10:
        /* <DEDUP_REMOVED lines=12> */
.L_x_13:


//--------------------- .nv.shared.reserved.0     --------------------------
	.section	.nv.shared.reserved.0,"aw",@nobits
	.weak		__nv_reservedSMEM_offset_0_alias
	.size		__nv_reservedSMEM_offset_0_alias, 0, 64
	.other		__nv_reservedSMEM_offset_0_alias,@"STO_CUDA_RESERVED_SHARED STV_DEFAULT"
__nv_reservedSMEM_offset_0_alias:
	.zero		0
	.zero		64


//--------------------- .nv.constant0._Z19TerceraVersioKernelPfS_S_ii --------------------------
	.section	.nv.constant0._Z19TerceraVersioKernelPfS_S_ii,"a",@progbits
	.sectionflags	@""
	.align	4
.nv.constant0._Z19TerceraVersioKernelPfS_S_ii:
	.zero		928


//--------------------- .nv.constant0._Z18SegonaVersioKernelPfS_S_ii --------------------------
	.section	.nv.constant0._Z18SegonaVersioKernelPfS_S_ii,"a",@progbits
	.sectionflags	@""
	.align	4
.nv.constant0._Z18SegonaVersioKernelPfS_S_ii:
	.zero		928


//--------------------- .nv.constant0._Z19PrimeraVersioKernelPfS_S_ii --------------------------
	.section	.nv.constant0._Z19PrimeraVersioKernelPfS_S_ii,"a",@progbits
	.sectionflags	@""
	.align	4
.nv.constant0._Z19PrimeraVersioKernelPfS_S_ii:
	.zero		928


//--------------------- SYMBOLS --------------------------

	.type		.nv.reservedSmem.offset0,@object
	.size		.nv.reservedSmem.offset0,0x4
